	.target	sm_100a

	.elftype	@"ET_EXEC"


//--------------------- .note.nv.tkinfo           --------------------------
	.section	.note.nv.tkinfo,"",@"SHT_NOTE"
	.sectionflags	@"SHF_NOTE_NV_TKINFO"
	.tkinfo
        /*0018*/ 	.word	0x00000002
        /*0030*/ 	.string	""
        /*0030*/ 	.string	"ptxas"
        /*0030*/ 	.string	"Cuda compilation tools, release 13.0, V13.0.88"
        /*0030*/ 	.string	"Build cuda_13.0.r13.0/compiler.36424714_0"
        /*0030*/ 	.string	"-arch sm_100a -m 64 "



//--------------------- .note.nv.cuinfo           --------------------------
	.section	.note.nv.cuinfo,"",@"SHT_NOTE"
	.sectionflags	@"SHF_NOTE_NV_CUINFO"
        /*0018*/ 	.short	0x0002
        /*001a*/ 	.short	0x0064
        /*001c*/ 	.short	0x0082
	.zero		2


//--------------------- .nv.info                  --------------------------
	.section	.nv.info,"",@"SHT_CUDA_INFO"
	.align	4


	//----- nvinfo : EIATTR_REGCOUNT
	.align		4
        /*0000*/ 	.byte	0x04, 0x2f
        /*0002*/ 	.short	(.L_19 - .L_18)
	.align		4
.L_18:
        /*0004*/ 	.word	index@(_ZN7cutlass13device_kernelINS_4gemm6kernel13GemmUniversalIN4cute5tupleIJiiiiEEENS1_10collective13CollectiveMmaINS1_35MainloopSm100TmaUmmaWarpSpecializedILi6ELi2ELi4ENS5_IJNS4_1CILi1EEESB_SB_EEEEENS5_IJNSA_ILi128EEENSA_ILi64EEESF_EEENS_10bfloat16_tENS5_IJlSB_lEEESH_SI_NS4_8TiledMMAINS4_8MMA_AtomIJNS4_20SM100_MMA_F16BF16_SSISH_SH_fLi128ELi64ELNS4_4UMMA5MajorE0ELSN_0ELNSM_7ScaleInE0ELSO_0EEEEEENS4_6LayoutISC_NS5_IJNSA_ILi0EEESS_SS_EEEEENS5_IJNS4_10UnderscoreESV_SV_EEEEENS4_13SM90_TMA_LOADENS4_14ComposedLayoutINS4_7SwizzleILi3ELi4ELi3EEENS4_18smem_ptr_flag_bitsILi16EEENSR_INS5_IJNSA_ILi8EEESF_EEENS5_IJSF_SB_EEEEEEEvNS4_8identityESY_S18_vS19_EENS_8epilogue10collective18CollectiveEpilogueINS1B_23Sm100TmaWarpSpecializedILi3ELi2ELi32ELb1ELb0EEEJSG_NS5_IJNSR_ISE_SB_EENSR_INSA_ILi32EEESB_EEEEESH_SI_SH_SI_NS1B_6fusion15FusionCallbacksIS1F_NS1K_17LinearCombinationISH_fSH_fLNS_15FloatRoundStyleE2EEESG_S1J_JEEENS4_5SM1004TMEM4LOAD26SM100_TMEM_LOAD_32dp32b32xESY_NSZ_INS10_ILi2ELi4ELi3EEES13_NSR_INS5_IJS14_S1H_EEENS5_IJS1H_SB_EEEEEEENS4_39AutoVectorizingCopyWithAssumedAlignmentILi128EEENS4_14SM90_TMA_STOREES1Y_S20_S20_EEEvvEEEEvNT_6ParamsE)
        /*0008*/ 	.word	0x0000006f


	//----- nvinfo : EIATTR_FRAME_SIZE
	.align		4
.L_19:
        /*000c*/ 	.byte	0x04, 0x11
        /*000e*/ 	.short	(.L_21 - .L_20)
	.align		4
.L_20:
        /*0010*/ 	.word	index@($__internal_2_$__cuda_sm10x_tcgen05_guardrail_trap_unallocated_columns_being_dealloced)
        /*0014*/ 	.word	0x00000000


	//----- nvinfo : EIATTR_FRAME_SIZE
	.align		4
.L_21:
        /*0018*/ 	.byte	0x04, 0x11
        /*001a*/ 	.short	(.L_23 - .L_22)
	.align		4
.L_22:
        /*001c*/ 	.word	index@($__internal_1_$__cuda_sm10x_tcgen05_guardrail_trap_phase_invalid_during_alloc)
        /*0020*/ 	.word	0x00000000


	//----- nvinfo : EIATTR_FRAME_SIZE
	.align		4
.L_23:
        /*0024*/ 	.byte	0x04, 0x11
        /*0026*/ 	.short	(.L_25 - .L_24)
	.align		4
.L_24:
        /*0028*/ 	.word	index@($__internal_0_$__cuda_sm10x_tcgen05_guardrail_trap_col_being_dealloced_not_returned_by_alloc)
        /*002c*/ 	.word	0x00000000


	//----- nvinfo : EIATTR_FRAME_SIZE
	.align		4
.L_25:
        /*0030*/ 	.byte	0x04, 0x11
        /*0032*/ 	.short	(.L_27 - .L_26)
	.align		4
.L_26:
        /*0034*/ 	.word	index@(_ZN7cutlass13device_kernelINS_4gemm6kernel13GemmUniversalIN4cute5tupleIJiiiiEEENS1_10collective13CollectiveMmaINS1_35MainloopSm100TmaUmmaWarpSpecializedILi6ELi2ELi4ENS5_IJNS4_1CILi1EEESB_SB_EEEEENS5_IJNSA_ILi128EEENSA_ILi64EEESF_EEENS_10bfloat16_tENS5_IJlSB_lEEESH_SI_NS4_8TiledMMAINS4_8MMA_AtomIJNS4_20SM100_MMA_F16BF16_SSISH_SH_fLi128ELi64ELNS4_4UMMA5MajorE0ELSN_0ELNSM_7ScaleInE0ELSO_0EEEEEENS4_6LayoutISC_NS5_IJNSA_ILi0EEESS_SS_EEEEENS5_IJNS4_10UnderscoreESV_SV_EEEEENS4_13SM90_TMA_LOADENS4_14ComposedLayoutINS4_7SwizzleILi3ELi4ELi3EEENS4_18smem_ptr_flag_bitsILi16EEENSR_INS5_IJNSA_ILi8EEESF_EEENS5_IJSF_SB_EEEEEEEvNS4_8identityESY_S18_vS19_EENS_8epilogue10collective18CollectiveEpilogueINS1B_23Sm100TmaWarpSpecializedILi3ELi2ELi32ELb1ELb0EEEJSG_NS5_IJNSR_ISE_SB_EENSR_INSA_ILi32EEESB_EEEEESH_SI_SH_SI_NS1B_6fusion15FusionCallbacksIS1F_NS1K_17LinearCombinationISH_fSH_fLNS_15FloatRoundStyleE2EEESG_S1J_JEEENS4_5SM1004TMEM4LOAD26SM100_TMEM_LOAD_32dp32b32xESY_NSZ_INS10_ILi2ELi4ELi3EEES13_NSR_INS5_IJS14_S1H_EEENS5_IJS1H_SB_EEEEEEENS4_39AutoVectorizingCopyWithAssumedAlignmentILi128EEENS4_14SM90_TMA_STOREES1Y_S20_S20_EEEvvEEEEvNT_6ParamsE)
        /*0038*/ 	.word	0x00000000


	//----- nvinfo : EIATTR_MIN_STACK_SIZE
	.align		4
.L_27:
        /*003c*/ 	.byte	0x04, 0x12
        /*003e*/ 	.short	(.L_29 - .L_28)
	.align		4
.L_28:
        /*0040*/ 	.word	index@(_ZN7cutlass13device_kernelINS_4gemm6kernel13GemmUniversalIN4cute5tupleIJiiiiEEENS1_10collective13CollectiveMmaINS1_35MainloopSm100TmaUmmaWarpSpecializedILi6ELi2ELi4ENS5_IJNS4_1CILi1EEESB_SB_EEEEENS5_IJNSA_ILi128EEENSA_ILi64EEESF_EEENS_10bfloat16_tENS5_IJlSB_lEEESH_SI_NS4_8TiledMMAINS4_8MMA_AtomIJNS4_20SM100_MMA_F16BF16_SSISH_SH_fLi128ELi64ELNS4_4UMMA5MajorE0ELSN_0ELNSM_7ScaleInE0ELSO_0EEEEEENS4_6LayoutISC_NS5_IJNSA_ILi0EEESS_SS_EEEEENS5_IJNS4_10UnderscoreESV_SV_EEEEENS4_13SM90_TMA_LOADENS4_14ComposedLayoutINS4_7SwizzleILi3ELi4ELi3EEENS4_18smem_ptr_flag_bitsILi16EEENSR_INS5_IJNSA_ILi8EEESF_EEENS5_IJSF_SB_EEEEEEEvNS4_8identityESY_S18_vS19_EENS_8epilogue10collective18CollectiveEpilogueINS1B_23Sm100TmaWarpSpecializedILi3ELi2ELi32ELb1ELb0EEEJSG_NS5_IJNSR_ISE_SB_EENSR_INSA_ILi32EEESB_EEEEESH_SI_SH_SI_NS1B_6fusion15FusionCallbacksIS1F_NS1K_17LinearCombinationISH_fSH_fLNS_15FloatRoundStyleE2EEESG_S1J_JEEENS4_5SM1004TMEM4LOAD26SM100_TMEM_LOAD_32dp32b32xESY_NSZ_INS10_ILi2ELi4ELi3EEES13_NSR_INS5_IJS14_S1H_EEENS5_IJS1H_SB_EEEEEEENS4_39AutoVectorizingCopyWithAssumedAlignmentILi128EEENS4_14SM90_TMA_STOREES1Y_S20_S20_EEEvvEEEEvNT_6ParamsE)
        /*0044*/ 	.word	0x00000000
.L_29:


//--------------------- .nv.compat                --------------------------
	.section	.nv.compat,"",@"SHT_CUDA_COMPAT_INFO"
	.align	4
        /*0000*/ 	.byte	0x02, 0x09, 0x01, 0x00, 0x02, 0x02, 0x02, 0x00, 0x02, 0x05, 0x05, 0x00, 0x03, 0x07, 0x01, 0x01
        /*0010*/ 	.byte	0x02, 0x03, 0x01, 0x00, 0x02, 0x06, 0x01, 0x00, 0x04, 0x0b, 0x08, 0x00, 0x09, 0x00, 0x00, 0x00
        /*0020*/ 	.byte	0x00, 0x00, 0x00, 0x00


//--------------------- .nv.info._ZN7cutlass13device_kernelINS_4gemm6kernel13GemmUniversalIN4cute5tupleIJiiiiEEENS1_10collective13CollectiveMmaINS1_35MainloopSm100TmaUmmaWarpSpecializedILi6ELi2ELi4ENS5_IJNS4_1CILi1EEESB_SB_EEEEENS5_IJNSA_ILi128EEENSA_ILi64EEESF_EEENS_10bfloat16_tENS5_IJlSB_lEEESH_SI_NS4_8TiledMMAINS4_8MMA_AtomIJNS4_20SM100_MMA_F16BF16_SSISH_SH_fLi128ELi64ELNS4_4UMMA5MajorE0ELSN_0ELNSM_7ScaleInE0ELSO_0EEEEEENS4_6LayoutISC_NS5_IJNSA_ILi0EEESS_SS_EEEEENS5_IJNS4_10UnderscoreESV_SV_EEEEENS4_13SM90_TMA_LOADENS4_14ComposedLayoutINS4_7SwizzleILi3ELi4ELi3EEENS4_18smem_ptr_flag_bitsILi16EEENSR_INS5_IJNSA_ILi8EEESF_EEENS5_IJSF_SB_EEEEEEEvNS4_8identityESY_S18_vS19_EENS_8epilogue10collective18CollectiveEpilogueINS1B_23Sm100TmaWarpSpecializedILi3ELi2ELi32ELb1ELb0EEEJSG_NS5_IJNSR_ISE_SB_EENSR_INSA_ILi32EEESB_EEEEESH_SI_SH_SI_NS1B_6fusion15FusionCallbacksIS1F_NS1K_17LinearCombinationISH_fSH_fLNS_15FloatRoundStyleE2EEESG_S1J_JEEENS4_5SM1004TMEM4LOAD26SM100_TMEM_LOAD_32dp32b32xESY_NSZ_INS10_ILi2ELi4ELi3EEES13_NSR_INS5_IJS14_S1H_EEENS5_IJS1H_SB_EEEEEEENS4_39AutoVectorizingCopyWithAssumedAlignmentILi128EEENS4_14SM90_TMA_STOREES1Y_S20_S20_EEEvvEEEEvNT_6ParamsE --------------------------
	.section	.nv.info._ZN7cutlass13device_kernelINS_4gemm6kernel13GemmUniversalIN4cute5tupleIJiiiiEEENS1_10collective13CollectiveMmaINS1_35MainloopSm100TmaUmmaWarpSpecializedILi6ELi2ELi4ENS5_IJNS4_1CILi1EEESB_SB_EEEEENS5_IJNSA_ILi128EEENSA_ILi64EEESF_EEENS_10bfloat16_tENS5_IJlSB_lEEESH_SI_NS4_8TiledMMAINS4_8MMA_AtomIJNS4_20SM100_MMA_F16BF16_SSISH_SH_fLi128ELi64ELNS4_4UMMA5MajorE0ELSN_0ELNSM_7ScaleInE0ELSO_0EEEEEENS4_6LayoutISC_NS5_IJNSA_ILi0EEESS_SS_EEEEENS5_IJNS4_10UnderscoreESV_SV_EEEEENS4_13SM90_TMA_LOADENS4_14ComposedLayoutINS4_7SwizzleILi3ELi4ELi3EEENS4_18smem_ptr_flag_bitsILi16EEENSR_INS5_IJNSA_ILi8EEESF_EEENS5_IJSF_SB_EEEEEEEvNS4_8identityESY_S18_vS19_EENS_8epilogue10collective18CollectiveEpilogueINS1B_23Sm100TmaWarpSpecializedILi3ELi2ELi32ELb1ELb0EEEJSG_NS5_IJNSR_ISE_SB_EENSR_INSA_ILi32EEESB_EEEEESH_SI_SH_SI_NS1B_6fusion15FusionCallbacksIS1F_NS1K_17LinearCombinationISH_fSH_fLNS_15FloatRoundStyleE2EEESG_S1J_JEEENS4_5SM1004TMEM4LOAD26SM100_TMEM_LOAD_32dp32b32xESY_NSZ_INS10_ILi2ELi4ELi3EEES13_NSR_INS5_IJS14_S1H_EEENS5_IJS1H_SB_EEEEEEENS4_39AutoVectorizingCopyWithAssumedAlignmentILi128EEENS4_14SM90_TMA_STOREES1Y_S20_S20_EEEvvEEEEvNT_6ParamsE,"",@"SHT_CUDA_INFO"
	.sectionflags	@""
	.align	4


	//----- nvinfo : EIATTR_CUDA_API_VERSION
	.align		4
        /*0000*/ 	.byte	0x04, 0x37
        /*0002*/ 	.short	(.L_31 - .L_30)
.L_30:
        /*0004*/ 	.word	0x00000082


	//----- nvinfo : EIATTR_KPARAM_INFO
	.align		4
.L_31:
        /*0008*/ 	.byte	0x04, 0x17
        /*000a*/ 	.short	(.L_33 - .L_32)
.L_32:
        /*000c*/ 	.word	0x00000000
        /*0010*/ 	.short	0x0000
        /*0012*/ 	.short	0x0000
        /*0014*/ 	.byte	0x00, 0xf0, 0x01, 0x20


	//----- nvinfo : EIATTR_AT_ENTRY_FRAGMENTS
	.align		4
.L_33:
        /*0018*/ 	.byte	0x04, 0x4f
        /*001a*/ 	.short	(.L_35 - .L_34)


	//   ....[0]....
.L_34:
        /*001c*/ 	.word	0x00000006


	//----- nvinfo : EIATTR_RESERVED_SMEM_USED
	.align		4
.L_35:
        /*0020*/ 	.byte	0x01, 0x41
	.zero		2


	//----- nvinfo : EIATTR_SPARSE_MMA_MASK
	.align		4
        /*0024*/ 	.byte	0x03, 0x50
        /*0026*/ 	.short	0x0000


	//----- nvinfo : EIATTR_TCGEN05_1CTA_USED
	.align		4
        /*0028*/ 	.byte	0x01, 0x51
	.zero		2


	//----- nvinfo : EIATTR_MAXREG_COUNT
	.align		4
        /*002c*/ 	.byte	0x03, 0x1b
        /*002e*/ 	.short	0x00ff


	//----- nvinfo : EIATTR_NUM_BARRIERS
	.align		4
        /*0030*/ 	.byte	0x02, 0x4c
        /*0032*/ 	.byte	0x07
	.zero		1


	//----- nvinfo : EIATTR_EXTERNS
	.align		4
        /*0034*/ 	.byte	0x04, 0x0f
        /*0036*/ 	.short	(.L_37 - .L_36)


	//   ....[0]....
	.align		4
.L_36:
        /*0038*/ 	.word	index@(__assertfail)


	//----- nvinfo : EIATTR_MERCURY_ISA_VERSION
	.align		4
.L_37:
        /*003c*/ 	.byte	0x03, 0x5f
        /*003e*/ 	.short	0x0101


	//----- nvinfo : EIATTR_INT_WARP_WIDE_INSTR_OFFSETS
	.align		4
        /*0040*/ 	.byte	0x04, 0x31
        /*0042*/ 	.short	(.L_39 - .L_38)


	//   ....[0]....
.L_38:
        /*0044*/ 	.word	0x00001e00


	//   ....[1]....
        /*0048*/ 	.word	0x00003960


	//   ....[2]....
        /*004c*/ 	.word	0x00003990


	//   ....[3]....
        /*0050*/ 	.word	0x000039e0


	//   ....[4]....
        /*0054*/ 	.word	0x000042d0


	//   ....[5]....
        /*0058*/ 	.word	0x000042f0


	//   ....[6]....
        /*005c*/ 	.word	0x000045c0


	//   ....[7]....
        /*0060*/ 	.word	0x000046f0


	//----- nvinfo : EIATTR_COOP_GROUP_MASK_REGIDS
	.align		4
.L_39:
        /*0064*/ 	.byte	0x04, 0x29
        /*0066*/ 	.short	(.L_41 - .L_40)


	//   ....[0]....
.L_40:
        /*0068*/ 	.word	0xffffffff


	//   ....[1]....
        /*006c*/ 	.word	0xffffffff


	//   ....[2]....
        /*0070*/ 	.word	0xffffffff


	//   ....[3]....
        /*0074*/ 	.word	0xffffffff


	//   ....[4]....
        /*0078*/ 	.word	0xffffffff


	//   ....[5]....
        /*007c*/ 	.word	0xffffffff


	//   ....[6]....
        /*0080*/ 	.word	0xffffffff


	//   ....[7]....
        /*0084*/ 	.word	0xffffffff


	//   ....[8]....
        /*0088*/ 	.word	0xffffffff


	//   ....[9]....
        /*008c*/ 	.word	0xffffffff


	//   ....[10]....
        /*0090*/ 	.word	0xffffffff


	//   ....[11]....
        /*0094*/ 	.word	0xffffffff


	//   ....[12]....
        /*0098*/ 	.word	0xffffffff


	//----- nvinfo : EIATTR_COOP_GROUP_INSTR_OFFSETS
	.align		4
.L_41:
        /*009c*/ 	.byte	0x04, 0x28
        /*009e*/ 	.short	(.L_43 - .L_42)


	//   ....[0]....
.L_42:
        /*00a0*/ 	.word	0x00000090


	//   ....[1]....
        /*00a4*/ 	.word	0x000004d0


	//   ....[2]....
        /*00a8*/ 	.word	0x00000680


	//   ....[3]....
        /*00ac*/ 	.word	0x00000800


	//   ....[4]....
        /*00b0*/ 	.word	0x00000900


	//   ....[5]....
        /*00b4*/ 	.word	0x00000a70


	//   ....[6]....
        /*00b8*/ 	.word	0x00000c10


	//   ....[7]....
        /*00bc*/ 	.word	0x00001ce0


	//   ....[8]....
        /*00c0*/ 	.word	0x00002be0


	//   ....[9]....
        /*00c4*/ 	.word	0x00002df0


	//   ....[10]....
        /*00c8*/ 	.word	0x00002e20


	//   ....[11]....
        /*00cc*/ 	.word	0x00003850


	//   ....[12]....
        /*00d0*/ 	.word	0x00003a80


	//----- nvinfo : EIATTR_VRC_CTA_INIT_COUNT
	.align		4
.L_43:
        /*00d4*/ 	.byte	0x02, 0x4a
        /*00d6*/ 	.byte	0x80
	.zero		1


	//----- nvinfo : EIATTR_SYSCALL_OFFSETS
	.align		4
        /*00d8*/ 	.byte	0x04, 0x46
        /*00da*/ 	.short	(.L_45 - .L_44)


	//   ....[0]....
.L_44:
        /*00dc*/ 	.word	0x000052a0


	//   ....[1]....
        /*00e0*/ 	.word	0x00005390


	//   ....[2]....
        /*00e4*/ 	.word	0x00005bd0


	//   ....[3]....
        /*00e8*/ 	.word	0x00006880


	//----- nvinfo : EIATTR_MBARRIER_INSTR_OFFSETS
	.align		4
.L_45:
        /*00ec*/ 	.byte	0x04, 0x39
        /*00ee*/ 	.short	(.L_47 - .L_46)


	//   ....[0]....
.L_46:
        /*00f0*/ 	.word	0x000005b0
        /*00f4*/ 	.word	0x000000ff
        /*00f8*/ 	.word	0x00000000
        /*00fc*/ 	.short	0x0100
        /*00fe*/ 	.byte	0x05
	.zero		1


	//   ....[1]....
        /*0100*/ 	.word	0x000005c0
        /*0104*/ 	.word	0x000000ff
        /*0108*/ 	.word	0x00000030
        /*010c*/ 	.short	0x0100
        /*010e*/ 	.byte	0x05
	.zero		1


	//   ....[2]....
        /*0110*/ 	.word	0x000005d0
        /*0114*/ 	.word	0x000000ff
        /*0118*/ 	.word	0x00000008
        /*011c*/ 	.short	0x0100
        /*011e*/ 	.byte	0x05
	.zero		1


	//   ....[3]....
        /*0120*/ 	.word	0x000005e0
        /*0124*/ 	.word	0x000000ff
        /*0128*/ 	.word	0x00000038
        /*012c*/ 	.short	0x0100
        /*012e*/ 	.byte	0x05
	.zero		1


	//   ....[4]....
        /*0130*/ 	.word	0x000005f0
        /*0134*/ 	.word	0x000000ff
        /*0138*/ 	.word	0x00000010
        /*013c*/ 	.short	0x0100
        /*013e*/ 	.byte	0x05
	.zero		1


	//   ....[5]....
        /*0140*/ 	.word	0x00000600
        /*0144*/ 	.word	0x000000ff
        /*0148*/ 	.word	0x00000040
        /*014c*/ 	.short	0x0100
        /*014e*/ 	.byte	0x05
	.zero		1


	//   ....[6]....
        /*0150*/ 	.word	0x00000610
        /*0154*/ 	.word	0x000000ff
        /*0158*/ 	.word	0x00000018
        /*015c*/ 	.short	0x0100
        /*015e*/ 	.byte	0x05
	.zero		1


	//   ....[7]....
        /*0160*/ 	.word	0x00000620
        /*0164*/ 	.word	0x000000ff
        /*0168*/ 	.word	0x00000048
        /*016c*/ 	.short	0x0100
        /*016e*/ 	.byte	0x05
	.zero		1


	//   ....[8]....
        /*0170*/ 	.word	0x00000630
        /*0174*/ 	.word	0x000000ff
        /*0178*/ 	.word	0x00000020
        /*017c*/ 	.short	0x0100
        /*017e*/ 	.byte	0x05
	.zero		1


	//   ....[9]....
        /*0180*/ 	.word	0x00000640
        /*0184*/ 	.word	0x000000ff
        /*0188*/ 	.word	0x00000050
        /*018c*/ 	.short	0x0100
        /*018e*/ 	.byte	0x05
	.zero		1


	//   ....[10]....
        /*0190*/ 	.word	0x00000650
        /*0194*/ 	.word	0x000000ff
        /*0198*/ 	.word	0x00000028
        /*019c*/ 	.short	0x0100
        /*019e*/ 	.byte	0x05
	.zero		1


	//   ....[11]....
        /*01a0*/ 	.word	0x00000660
        /*01a4*/ 	.word	0x000000ff
        /*01a8*/ 	.word	0x00000058
        /*01ac*/ 	.short	0x0100
        /*01ae*/ 	.byte	0x05
	.zero		1


	//   ....[12]....
        /*01b0*/ 	.word	0x00000790
        /*01b4*/ 	.word	0x000000ff
        /*01b8*/ 	.word	0x00000060
        /*01bc*/ 	.short	0x0100
        /*01be*/ 	.byte	0x07
	.zero		1


	//   ....[13]....
        /*01c0*/ 	.word	0x000007a0
        /*01c4*/ 	.word	0x000000ff
        /*01c8*/ 	.word	0x00000078
        /*01cc*/ 	.short	0x0100
        /*01ce*/ 	.byte	0x07
	.zero		1


	//   ....[14]....
        /*01d0*/ 	.word	0x000007b0
        /*01d4*/ 	.word	0x000000ff
        /*01d8*/ 	.word	0x00000068
        /*01dc*/ 	.short	0x0100
        /*01de*/ 	.byte	0x07
	.zero		1


	//   ....[15]....
        /*01e0*/ 	.word	0x000007c0
        /*01e4*/ 	.word	0x000000ff
        /*01e8*/ 	.word	0x00000080
        /*01ec*/ 	.short	0x0100
        /*01ee*/ 	.byte	0x07
	.zero		1


	//   ....[16]....
        /*01f0*/ 	.word	0x000007d0
        /*01f4*/ 	.word	0x000000ff
        /*01f8*/ 	.word	0x00000070
        /*01fc*/ 	.short	0x0100
        /*01fe*/ 	.byte	0x07
	.zero		1


	//   ....[17]....
        /*0200*/ 	.word	0x000007e0
        /*0204*/ 	.word	0x000000ff
        /*0208*/ 	.word	0x00000088
        /*020c*/ 	.short	0x0100
        /*020e*/ 	.byte	0x07
	.zero		1


	//   ....[18]....
        /*0210*/ 	.word	0x000008d0
        /*0214*/ 	.word	0x000000ff
        /*0218*/ 	.word	0x00000090
        /*021c*/ 	.short	0x0100
        /*021e*/ 	.byte	0x05
	.zero		1


	//   ....[19]....
        /*0220*/ 	.word	0x000008e0
        /*0224*/ 	.word	0x000000ff
        /*0228*/ 	.word	0x00000098
        /*022c*/ 	.short	0x0100
        /*022e*/ 	.byte	0x05
	.zero		1


	//   ....[20]....
        /*0230*/ 	.word	0x00000a20
        /*0234*/ 	.word	0x000000ff
        /*0238*/ 	.word	0x000000a0
        /*023c*/ 	.short	0x0100
        /*023e*/ 	.byte	0x05
	.zero		1


	//   ....[21]....
        /*0240*/ 	.word	0x00000a30
        /*0244*/ 	.word	0x000000ff
        /*0248*/ 	.word	0x000000b0
        /*024c*/ 	.short	0x0100
        /*024e*/ 	.byte	0x05
	.zero		1


	//   ....[22]....
        /*0250*/ 	.word	0x00000a40
        /*0254*/ 	.word	0x000000ff
        /*0258*/ 	.word	0x000000a8
        /*025c*/ 	.short	0x0100
        /*025e*/ 	.byte	0x05
	.zero		1


	//   ....[23]....
        /*0260*/ 	.word	0x00000a50
        /*0264*/ 	.word	0x000000ff
        /*0268*/ 	.word	0x000000b8
        /*026c*/ 	.short	0x0100
        /*026e*/ 	.byte	0x05
	.zero		1


	//   ....[24]....
        /*0270*/ 	.word	0x00000b80
        /*0274*/ 	.word	0x000000ff
        /*0278*/ 	.word	0x000000c0
        /*027c*/ 	.short	0x0100
        /*027e*/ 	.byte	0x07
	.zero		1


	//   ....[25]....
        /*0280*/ 	.word	0x00000b90
        /*0284*/ 	.word	0x000000ff
        /*0288*/ 	.word	0x000000e0
        /*028c*/ 	.short	0x0100
        /*028e*/ 	.byte	0x07
	.zero		1


	//   ....[26]....
        /*0290*/ 	.word	0x00000ba0
        /*0294*/ 	.word	0x000000ff
        /*0298*/ 	.word	0x000000c8
        /*029c*/ 	.short	0x0100
        /*029e*/ 	.byte	0x07
	.zero		1


	//   ....[27]....
        /*02a0*/ 	.word	0x00000bb0
        /*02a4*/ 	.word	0x000000ff
        /*02a8*/ 	.word	0x000000e8
        /*02ac*/ 	.short	0x0100
        /*02ae*/ 	.byte	0x07
	.zero		1


	//   ....[28]....
        /*02b0*/ 	.word	0x00000bc0
        /*02b4*/ 	.word	0x000000ff
        /*02b8*/ 	.word	0x000000d0
        /*02bc*/ 	.short	0x0100
        /*02be*/ 	.byte	0x07
	.zero		1


	//   ....[29]....
        /*02c0*/ 	.word	0x00000bd0
        /*02c4*/ 	.word	0x000000ff
        /*02c8*/ 	.word	0x000000f0
        /*02cc*/ 	.short	0x0100
        /*02ce*/ 	.byte	0x07
	.zero		1


	//   ....[30]....
        /*02d0*/ 	.word	0x00000be0
        /*02d4*/ 	.word	0x000000ff
        /*02d8*/ 	.word	0x000000d8
        /*02dc*/ 	.short	0x0100
        /*02de*/ 	.byte	0x07
	.zero		1


	//   ....[31]....
        /*02e0*/ 	.word	0x00000bf0
        /*02e4*/ 	.word	0x000000ff
        /*02e8*/ 	.word	0x000000f8
        /*02ec*/ 	.short	0x0100
        /*02ee*/ 	.byte	0x07
	.zero		1


	//   ....[32]....
        /*02f0*/ 	.word	0x00000ce0
        /*02f4*/ 	.word	0x000000ff
        /*02f8*/ 	.word	0x00000100
        /*02fc*/ 	.short	0x0100
        /*02fe*/ 	.byte	0x05
	.zero		1


	//   ....[33]....
        /*0300*/ 	.word	0x00000cf0
        /*0304*/ 	.word	0x000000ff
        /*0308*/ 	.word	0x00000110
        /*030c*/ 	.short	0x0100
        /*030e*/ 	.byte	0x05
	.zero		1


	//   ....[34]....
        /*0310*/ 	.word	0x00000d00
        /*0314*/ 	.word	0x000000ff
        /*0318*/ 	.word	0x00000108
        /*031c*/ 	.short	0x0100
        /*031e*/ 	.byte	0x05
	.zero		1


	//   ....[35]....
        /*0320*/ 	.word	0x00000d10
        /*0324*/ 	.word	0x000000ff
        /*0328*/ 	.word	0x00000118
        /*032c*/ 	.short	0x0100
        /*032e*/ 	.byte	0x05
	.zero		1


	//   ....[36]....
        /*0330*/ 	.word	0x000015e0
        /*0334*/ 	.word	0x00000002
        /*0338*/ 	.word	0x00000110
        /*033c*/ 	.short	0x010a
        /*033e*/ 	.byte	0xff
	.zero		1


	//   ....[37]....
        /*0340*/ 	.word	0x00001610
        /*0344*/ 	.word	0x00000002
        /*0348*/ 	.word	0x00000100
        /*034c*/ 	.short	0x0101
        /*034e*/ 	.byte	0xff
	.zero		1


	//   ....[38]....
        /*0350*/ 	.word	0x000016e0
        /*0354*/ 	.word	0x000000ff
        /*0358*/ 	.word	0x00000030
        /*035c*/ 	.short	0x010a
        /*035e*/ 	.byte	0x08
	.zero		1


	//   ....[39]....
        /*0360*/ 	.word	0x00001780
        /*0364*/ 	.word	0x000000ff
        /*0368*/ 	.word	0x00000030
        /*036c*/ 	.short	0x010a
        /*036e*/ 	.byte	0x21
	.zero		1


	//   ....[40]....
        /*0370*/ 	.word	0x000018d0
        /*0374*/ 	.word	0x000000ff
        /*0378*/ 	.word	0x00000030
        /*037c*/ 	.short	0x010a
        /*037e*/ 	.byte	0x08
	.zero		1


	//   ....[41]....
        /*0380*/ 	.word	0x000019e0
        /*0384*/ 	.word	0x000000ff
        /*0388*/ 	.word	0x00000098
        /*038c*/ 	.short	0x0101
        /*038e*/ 	.byte	0x04
	.zero		1


	//   ....[42]....
        /*0390*/ 	.word	0x00001a00
        /*0394*/ 	.word	0x000000ff
        /*0398*/ 	.word	0x00000030
        /*039c*/ 	.short	0x010a
        /*039e*/ 	.byte	0x08
	.zero		1


	//   ....[43]....
        /*03a0*/ 	.word	0x00001a80
        /*03a4*/ 	.word	0x000000ff
        /*03a8*/ 	.word	0x00000030
        /*03ac*/ 	.short	0x010a
        /*03ae*/ 	.byte	0x11
	.zero		1


	//   ....[44]....
        /*03b0*/ 	.word	0x00001bd0
        /*03b4*/ 	.word	0x000000ff
        /*03b8*/ 	.word	0x00000030
        /*03bc*/ 	.short	0x010a
        /*03be*/ 	.byte	0x08
	.zero		1


	//   ....[45]....
        /*03c0*/ 	.word	0x00001d10
        /*03c4*/ 	.word	0x00000002
        /*03c8*/ 	.word	0x000000a0
        /*03cc*/ 	.short	0x010a
        /*03ce*/ 	.byte	0xff
	.zero		1


	//   ....[46]....
        /*03d0*/ 	.word	0x00001dd0
        /*03d4*/ 	.word	0x00000002
        /*03d8*/ 	.word	0x00000000
        /*03dc*/ 	.short	0x0101
        /*03de*/ 	.byte	0xff
	.zero		1


	//   ....[47]....
        /*03e0*/ 	.word	0x00002330
        /*03e4*/ 	.word	0x000000ff
        /*03e8*/ 	.word	0x00000000
        /*03ec*/ 	.short	0x010a
        /*03ee*/ 	.byte	0x05
	.zero		1


	//   ....[48]....
        /*03f0*/ 	.word	0x000023c0
        /*03f4*/ 	.word	0x000000ff
        /*03f8*/ 	.word	0x00000000
        /*03fc*/ 	.short	0x010a
        /*03fe*/ 	.byte	0x05
	.zero		1


	//   ....[49]....
        /*0400*/ 	.word	0x00002450
        /*0404*/ 	.word	0x000000ff
        /*0408*/ 	.word	0x00000000
        /*040c*/ 	.short	0x010a
        /*040e*/ 	.byte	0x05
	.zero		1


	//   ....[50]....
        /*0410*/ 	.word	0x000024e0
        /*0414*/ 	.word	0x000000ff
        /*0418*/ 	.word	0x00000000
        /*041c*/ 	.short	0x010a
        /*041e*/ 	.byte	0x05
	.zero		1


	//   ....[51]....
        /*0420*/ 	.word	0x00002570
        /*0424*/ 	.word	0x000000ff
        /*0428*/ 	.word	0x00000000
        /*042c*/ 	.short	0x010a
        /*042e*/ 	.byte	0x05
	.zero		1


	//   ....[52]....
        /*0430*/ 	.word	0x00002610
        /*0434*/ 	.word	0x00000000
        /*0438*/ 	.word	0x00000000
        /*043c*/ 	.short	0x010a
        /*043e*/ 	.byte	0xff
	.zero		1


	//   ....[53]....
        /*0440*/ 	.word	0x00002730
        /*0444*/ 	.word	0x00000000
        /*0448*/ 	.word	0x00000100
        /*044c*/ 	.short	0x010a
        /*044e*/ 	.byte	0xff
	.zero		1


	//   ....[54]....
        /*0450*/ 	.word	0x000027a0
        /*0454*/ 	.word	0x00000000
        /*0458*/ 	.word	0x00000000
        /*045c*/ 	.short	0x0101
        /*045e*/ 	.byte	0xff
	.zero		1


	//   ....[55]....
        /*0460*/ 	.word	0x000027c0
        /*0464*/ 	.word	0x000000ff
        /*0468*/ 	.word	0x000000b0
        /*046c*/ 	.short	0x010a
        /*046e*/ 	.byte	0x05
	.zero		1


	//   ....[56]....
        /*0470*/ 	.word	0x000028e0
        /*0474*/ 	.word	0x00000000
        /*0478*/ 	.word	0x000000a0
        /*047c*/ 	.short	0x010a
        /*047e*/ 	.byte	0xff
	.zero		1


	//   ....[57]....
        /*0480*/ 	.word	0x000029e0
        /*0484*/ 	.word	0x00000000
        /*0488*/ 	.word	0x00000000
        /*048c*/ 	.short	0x0101
        /*048e*/ 	.byte	0xff
	.zero		1


	//   ....[58]....
        /*0490*/ 	.word	0x00002a70
        /*0494*/ 	.word	0x000000ff
        /*0498*/ 	.word	0x000000b0
        /*049c*/ 	.short	0x0106
        /*049e*/ 	.byte	0x05
	.zero		1


	//   ....[59]....
        /*04a0*/ 	.word	0x00002a90
        /*04a4*/ 	.word	0x000000ff
        /*04a8*/ 	.word	0x000000b0
        /*04ac*/ 	.short	0x010a
        /*04ae*/ 	.byte	0x05
	.zero		1


	//   ....[60]....
        /*04b0*/ 	.word	0x00002b20
        /*04b4*/ 	.word	0x000000ff
        /*04b8*/ 	.word	0x000000b0
        /*04bc*/ 	.short	0x0106
        /*04be*/ 	.byte	0x04
	.zero		1


	//   ....[61]....
        /*04c0*/ 	.word	0x00002b60
        /*04c4*/ 	.word	0x00000000
        /*04c8*/ 	.word	0x000000b0
        /*04cc*/ 	.short	0x010a
        /*04ce*/ 	.byte	0xff
	.zero		1


	//   ....[62]....
        /*04d0*/ 	.word	0x000030a0
        /*04d4*/ 	.word	0x00000000
        /*04d8*/ 	.word	0x000000a0
        /*04dc*/ 	.short	0x010a
        /*04de*/ 	.byte	0xff
	.zero		1


	//   ....[63]....
        /*04e0*/ 	.word	0x000031b0
        /*04e4*/ 	.word	0x00000003
        /*04e8*/ 	.word	0x00000000
        /*04ec*/ 	.short	0x0101
        /*04ee*/ 	.byte	0xff
	.zero		1


	//   ....[64]....
        /*04f0*/ 	.word	0x000031c0
        /*04f4*/ 	.word	0x000000ff
        /*04f8*/ 	.word	0x00000000
        /*04fc*/ 	.short	0x010a
        /*04fe*/ 	.byte	0x06
	.zero		1


	//   ....[65]....
        /*0500*/ 	.word	0x000031e0
        /*0504*/ 	.word	0x000000ff
        /*0508*/ 	.word	0x000000e0
        /*050c*/ 	.short	0x010a
        /*050e*/ 	.byte	0x07
	.zero		1


	//   ....[66]....
        /*0510*/ 	.word	0x000032b0
        /*0514*/ 	.word	0x000000ff
        /*0518*/ 	.word	0x00000000
        /*051c*/ 	.short	0x010a
        /*051e*/ 	.byte	0x06
	.zero		1


	//   ....[67]....
        /*0520*/ 	.word	0x000033e0
        /*0524*/ 	.word	0x000000ff
        /*0528*/ 	.word	0x00000000
        /*052c*/ 	.short	0x010a
        /*052e*/ 	.byte	0x1a
	.zero		1


	//   ....[68]....
        /*0530*/ 	.word	0x00003680
        /*0534*/ 	.word	0x000000ff
        /*0538*/ 	.word	0x00000000
        /*053c*/ 	.short	0x010a
        /*053e*/ 	.byte	0x06
	.zero		1


	//   ....[69]....
        /*0540*/ 	.word	0x00003710
        /*0544*/ 	.word	0x000000ff
        /*0548*/ 	.word	0x00000000
        /*054c*/ 	.short	0x010a
        /*054e*/ 	.byte	0x06
	.zero		1


	//   ....[70]....
        /*0550*/ 	.word	0x000037a0
        /*0554*/ 	.word	0x000000ff
        /*0558*/ 	.word	0x00000000
        /*055c*/ 	.short	0x010a
        /*055e*/ 	.byte	0x06
	.zero		1


	//   ....[71]....
        /*0560*/ 	.word	0x00003830
        /*0564*/ 	.word	0x000000ff
        /*0568*/ 	.word	0x00000000
        /*056c*/ 	.short	0x010a
        /*056e*/ 	.byte	0x07
	.zero		1


	//   ....[72]....
        /*0570*/ 	.word	0x00003c70
        /*0574*/ 	.word	0x00000000
        /*0578*/ 	.word	0x000000a0
        /*057c*/ 	.short	0x010a
        /*057e*/ 	.byte	0xff
	.zero		1


	//   ....[73]....
        /*0580*/ 	.word	0x00003d30
        /*0584*/ 	.word	0x00000000
        /*0588*/ 	.word	0x00000000
        /*058c*/ 	.short	0x0101
        /*058e*/ 	.byte	0xff
	.zero		1


	//   ....[74]....
        /*0590*/ 	.word	0x00004050
        /*0594*/ 	.word	0x000000ff
        /*0598*/ 	.word	0x00000098
        /*059c*/ 	.short	0x010a
        /*059e*/ 	.byte	0x07
	.zero		1


	//   ....[75]....
        /*05a0*/ 	.word	0x00004270
        /*05a4*/ 	.word	0x000000ff
        /*05a8*/ 	.word	0x00000078
        /*05ac*/ 	.short	0x010a
        /*05ae*/ 	.byte	0x0f
	.zero		1


	//   ....[76]....
        /*05b0*/ 	.word	0x00004470
        /*05b4*/ 	.word	0x000000ff
        /*05b8*/ 	.word	0x00000060
        /*05bc*/ 	.short	0x010b
        /*05be*/ 	.byte	0x0f
	.zero		1


	//   ....[77]....
        /*05c0*/ 	.word	0x000044c0
        /*05c4*/ 	.word	0x000000ff
        /*05c8*/ 	.word	0x00000000
        /*05cc*/ 	.short	0x0101
        /*05ce*/ 	.byte	0x10
	.zero		1


	//   ....[78]....
        /*05d0*/ 	.word	0x00004500
        /*05d4*/ 	.word	0x000000ff
        /*05d8*/ 	.word	0x00000078
        /*05dc*/ 	.short	0x010a
        /*05de*/ 	.byte	0x0d
	.zero		1


	//   ....[79]....
        /*05e0*/ 	.word	0x00004740
        /*05e4*/ 	.word	0x000000ff
        /*05e8*/ 	.word	0x00000060
        /*05ec*/ 	.short	0x010b
        /*05ee*/ 	.byte	0x0d
	.zero		1


	//   ....[80]....
        /*05f0*/ 	.word	0x000047b0
        /*05f4*/ 	.word	0x000000ff
        /*05f8*/ 	.word	0x00000000
        /*05fc*/ 	.short	0x0101
        /*05fe*/ 	.byte	0x0f
	.zero		1


	//   ....[81]....
        /*0600*/ 	.word	0x00004800
        /*0604*/ 	.word	0x000000ff
        /*0608*/ 	.word	0x00000000
        /*060c*/ 	.short	0x010a
        /*060e*/ 	.byte	0x04
	.zero		1


	//   ....[82]....
        /*0610*/ 	.word	0x00004890
        /*0614*/ 	.word	0x000000ff
        /*0618*/ 	.word	0x00000000
        /*061c*/ 	.short	0x010a
        /*061e*/ 	.byte	0x04
	.zero		1


	//   ....[83]....
        /*0620*/ 	.word	0x00004930
        /*0624*/ 	.word	0x00000000
        /*0628*/ 	.word	0x00000000
        /*062c*/ 	.short	0x010a
        /*062e*/ 	.byte	0xff
	.zero		1


	//   ....[84]....
        /*0630*/ 	.word	0x00004c70
        /*0634*/ 	.word	0x00000000
        /*0638*/ 	.word	0x000000a0
        /*063c*/ 	.short	0x010a
        /*063e*/ 	.byte	0xff
	.zero		1


	//   ....[85]....
        /*0640*/ 	.word	0x00004d80
        /*0644*/ 	.word	0x00000000
        /*0648*/ 	.word	0x00000000
        /*064c*/ 	.short	0x0101
        /*064e*/ 	.byte	0xff
	.zero		1


	//   ....[86]....
        /*0650*/ 	.word	0x00005820
        /*0654*/ 	.word	0x00000000
        /*0658*/ 	.word	0x00000060
        /*065c*/ 	.short	0x010a
        /*065e*/ 	.byte	0xff
	.zero		1


	//   ....[87]....
        /*0660*/ 	.word	0x00005890
        /*0664*/ 	.word	0x00000049
        /*0668*/ 	.word	0x000000c0
        /*066c*/ 	.short	0x010a
        /*066e*/ 	.byte	0xff
	.zero		1


	//   ....[88]....
        /*0670*/ 	.word	0x00005980
        /*0674*/ 	.word	0x00000000
        /*0678*/ 	.word	0x00000060
        /*067c*/ 	.short	0x010a
        /*067e*/ 	.byte	0xff
	.zero		1


	//   ....[89]....
        /*0680*/ 	.word	0x00005ab0
        /*0684*/ 	.word	0x00000049
        /*0688*/ 	.word	0x000000c0
        /*068c*/ 	.short	0x010a
        /*068e*/ 	.byte	0xff
	.zero		1


	//   ....[90]....
        /*0690*/ 	.word	0x000065c0
        /*0694*/ 	.word	0x00000000
        /*0698*/ 	.word	0x00000000
        /*069c*/ 	.short	0x0101
        /*069e*/ 	.byte	0xff
	.zero		1


	//   ....[91]....
        /*06a0*/ 	.word	0x000065d0
        /*06a4*/ 	.word	0x00000002
        /*06a8*/ 	.word	0x00000060
        /*06ac*/ 	.short	0x010a
        /*06ae*/ 	.byte	0xff
	.zero		1


	//   ....[92]....
        /*06b0*/ 	.word	0x000066a0
        /*06b4*/ 	.word	0x00000002
        /*06b8*/ 	.word	0x00000060
        /*06bc*/ 	.short	0x010a
        /*06be*/ 	.byte	0xff
	.zero		1


	//   ....[93]....
        /*06c0*/ 	.word	0x00006a10
        /*06c4*/ 	.word	0x000000ff
        /*06c8*/ 	.word	0x00000000
        /*06cc*/ 	.short	0x0101
        /*06ce*/ 	.byte	0x05
	.zero		1


	//   ....[94]....
        /*06d0*/ 	.word	0x00007340
        /*06d4*/ 	.word	0x00000000
        /*06d8*/ 	.word	0x00000000
        /*06dc*/ 	.short	0x0101
        /*06de*/ 	.byte	0xff
	.zero		1


	//   ....[95]....
        /*06e0*/ 	.word	0x000075b0
        /*06e4*/ 	.word	0x000000ff
        /*06e8*/ 	.word	0x00000000
        /*06ec*/ 	.short	0x0101
        /*06ee*/ 	.byte	0x04
	.zero		1


	//   ....[96]....
        /*06f0*/ 	.word	0x000075d0
        /*06f4*/ 	.word	0x00000002
        /*06f8*/ 	.word	0x00000110
        /*06fc*/ 	.short	0x010a
        /*06fe*/ 	.byte	0xff
	.zero		1


	//   ....[97]....
        /*0700*/ 	.word	0x00007630
        /*0704*/ 	.word	0x00000002
        /*0708*/ 	.word	0x00000030
        /*070c*/ 	.short	0x010a
        /*070e*/ 	.byte	0xff
	.zero		1


	//   ....[98]....
        /*0710*/ 	.word	0x00007690
        /*0714*/ 	.word	0x00000002
        /*0718*/ 	.word	0x00000030
        /*071c*/ 	.short	0x010a
        /*071e*/ 	.byte	0xff
	.zero		1


	//   ....[99]....
        /*0720*/ 	.word	0x000076e0
        /*0724*/ 	.word	0x00000002
        /*0728*/ 	.word	0x000000a0
        /*072c*/ 	.short	0x010a
        /*072e*/ 	.byte	0xff
	.zero		1


	//   ....[100]....
        /*0730*/ 	.word	0x00007740
        /*0734*/ 	.word	0x00000000
        /*0738*/ 	.word	0x00000000
        /*073c*/ 	.short	0x010a
        /*073e*/ 	.byte	0xff
	.zero		1


	//   ....[101]....
        /*0740*/ 	.word	0x000077a0
        /*0744*/ 	.word	0x00000000
        /*0748*/ 	.word	0x00000000
        /*074c*/ 	.short	0x010a
        /*074e*/ 	.byte	0xff
	.zero		1


	//   ....[102]....
        /*0750*/ 	.word	0x00007800
        /*0754*/ 	.word	0x00000000
        /*0758*/ 	.word	0x00000000
        /*075c*/ 	.short	0x010a
        /*075e*/ 	.byte	0xff
	.zero		1


	//   ....[103]....
        /*0760*/ 	.word	0x00007860
        /*0764*/ 	.word	0x00000000
        /*0768*/ 	.word	0x00000000
        /*076c*/ 	.short	0x010a
        /*076e*/ 	.byte	0xff
	.zero		1


	//   ....[104]....
        /*0770*/ 	.word	0x000078c0
        /*0774*/ 	.word	0x00000000
        /*0778*/ 	.word	0x00000000
        /*077c*/ 	.short	0x010a
        /*077e*/ 	.byte	0xff
	.zero		1


	//   ....[105]....
        /*0780*/ 	.word	0x00007910
        /*0784*/ 	.word	0x00000000
        /*0788*/ 	.word	0x00000100
        /*078c*/ 	.short	0x010a
        /*078e*/ 	.byte	0xff
	.zero		1


	//   ....[106]....
        /*0790*/ 	.word	0x00007970
        /*0794*/ 	.word	0x00000000
        /*0798*/ 	.word	0x000000b0
        /*079c*/ 	.short	0x010a
        /*079e*/ 	.byte	0xff
	.zero		1


	//   ....[107]....
        /*07a0*/ 	.word	0x000079c0
        /*07a4*/ 	.word	0x00000000
        /*07a8*/ 	.word	0x000000a0
        /*07ac*/ 	.short	0x010a
        /*07ae*/ 	.byte	0xff
	.zero		1


	//   ....[108]....
        /*07b0*/ 	.word	0x00007a20
        /*07b4*/ 	.word	0x00000000
        /*07b8*/ 	.word	0x000000b0
        /*07bc*/ 	.short	0x010a
        /*07be*/ 	.byte	0xff
	.zero		1


	//   ....[109]....
        /*07c0*/ 	.word	0x00007a70
        /*07c4*/ 	.word	0x00000000
        /*07c8*/ 	.word	0x000000a0
        /*07cc*/ 	.short	0x010a
        /*07ce*/ 	.byte	0xff
	.zero		1


	//   ....[110]....
        /*07d0*/ 	.word	0x00007ad0
        /*07d4*/ 	.word	0x00000002
        /*07d8*/ 	.word	0x000000e0
        /*07dc*/ 	.short	0x010a
        /*07de*/ 	.byte	0xff
	.zero		1


	//   ....[111]....
        /*07e0*/ 	.word	0x00007b30
        /*07e4*/ 	.word	0x00000000
        /*07e8*/ 	.word	0x00000000
        /*07ec*/ 	.short	0x010a
        /*07ee*/ 	.byte	0xff
	.zero		1


	//   ....[112]....
        /*07f0*/ 	.word	0x00007b90
        /*07f4*/ 	.word	0x00000000
        /*07f8*/ 	.word	0x00000000
        /*07fc*/ 	.short	0x010a
        /*07fe*/ 	.byte	0xff
	.zero		1


	//   ....[113]....
        /*0800*/ 	.word	0x00007bf0
        /*0804*/ 	.word	0x00000000
        /*0808*/ 	.word	0x00000000
        /*080c*/ 	.short	0x010a
        /*080e*/ 	.byte	0xff
	.zero		1


	//   ....[114]....
        /*0810*/ 	.word	0x00007c50
        /*0814*/ 	.word	0x00000000
        /*0818*/ 	.word	0x00000000
        /*081c*/ 	.short	0x010a
        /*081e*/ 	.byte	0xff
	.zero		1


	//   ....[115]....
        /*0820*/ 	.word	0x00007cb0
        /*0824*/ 	.word	0x00000000
        /*0828*/ 	.word	0x00000000
        /*082c*/ 	.short	0x010a
        /*082e*/ 	.byte	0xff
	.zero		1


	//   ....[116]....
        /*0830*/ 	.word	0x00007d00
        /*0834*/ 	.word	0x00000000
        /*0838*/ 	.word	0x000000a0
        /*083c*/ 	.short	0x010a
        /*083e*/ 	.byte	0xff
	.zero		1


	//   ....[117]....
        /*0840*/ 	.word	0x00007d60
        /*0844*/ 	.word	0x00000000
        /*0848*/ 	.word	0x00000098
        /*084c*/ 	.short	0x010a
        /*084e*/ 	.byte	0xff
	.zero		1


	//   ....[118]....
        /*0850*/ 	.word	0x00007dc0
        /*0854*/ 	.word	0x00000000
        /*0858*/ 	.word	0x00000078
        /*085c*/ 	.short	0x010a
        /*085e*/ 	.byte	0xff
	.zero		1


	//   ....[119]....
        /*0860*/ 	.word	0x00007e20
        /*0864*/ 	.word	0x00000000
        /*0868*/ 	.word	0x00000078
        /*086c*/ 	.short	0x010a
        /*086e*/ 	.byte	0xff
	.zero		1


	//   ....[120]....
        /*0870*/ 	.word	0x00007e80
        /*0874*/ 	.word	0x00000000
        /*0878*/ 	.word	0x00000000
        /*087c*/ 	.short	0x010a
        /*087e*/ 	.byte	0xff
	.zero		1


	//   ....[121]....
        /*0880*/ 	.word	0x00007ee0
        /*0884*/ 	.word	0x00000000
        /*0888*/ 	.word	0x00000000
        /*088c*/ 	.short	0x010a
        /*088e*/ 	.byte	0xff
	.zero		1


	//   ....[122]....
        /*0890*/ 	.word	0x00007f30
        /*0894*/ 	.word	0x00000000
        /*0898*/ 	.word	0x000000a0
        /*089c*/ 	.short	0x010a
        /*089e*/ 	.byte	0xff
	.zero		1


	//   ....[123]....
        /*08a0*/ 	.word	0x00007f80
        /*08a4*/ 	.word	0x00000000
        /*08a8*/ 	.word	0x00000060
        /*08ac*/ 	.short	0x010a
        /*08ae*/ 	.byte	0xff
	.zero		1


	//   ....[124]....
        /*08b0*/ 	.word	0x00007fd0
        /*08b4*/ 	.word	0x00000049
        /*08b8*/ 	.word	0x000000c0
        /*08bc*/ 	.short	0x010a
        /*08be*/ 	.byte	0xff
	.zero		1


	//   ....[125]....
        /*08c0*/ 	.word	0x00008020
        /*08c4*/ 	.word	0x00000002
        /*08c8*/ 	.word	0x00000060
        /*08cc*/ 	.short	0x010a
        /*08ce*/ 	.byte	0xff
	.zero		1


	//----- nvinfo : EIATTR_NUM_MBARRIERS
	.align		4
.L_47:
        /*08d0*/ 	.byte	0x03, 0x38
        /*08d2*/ 	.short	0x0024


	//----- nvinfo : EIATTR_EXIT_INSTR_OFFSETS
	.align		4
        /*08d4*/ 	.byte	0x04, 0x1c
        /*08d6*/ 	.short	(.L_49 - .L_48)


	//   ....[0]....
.L_48:
        /*08d8*/ 	.word	0x00002640


	//   ....[1]....
        /*08dc*/ 	.word	0x00002b30


	//   ....[2]....
        /*08e0*/ 	.word	0x00002b90


	//   ....[3]....
        /*08e4*/ 	.word	0x00003a90


	//   ....[4]....
        /*08e8*/ 	.word	0x00004960


	//   ....[5]....
        /*08ec*/ 	.word	0x000049a0


	//   ....[6]....
        /*08f0*/ 	.word	0x000074a0


	//   ....[7]....
        /*08f4*/ 	.word	0x00007520


	//   ....[8]....
        /*08f8*/ 	.word	0x00007550


	//   ....[9]....
        /*08fc*/ 	.word	0x000075c0


	//----- nvinfo : EIATTR_MAX_THREADS
	.align		4
.L_49:
        /*0900*/ 	.byte	0x04, 0x05
        /*0902*/ 	.short	(.L_51 - .L_50)
.L_50:
        /*0904*/ 	.word	0x00000100
        /*0908*/ 	.word	0x00000001
        /*090c*/ 	.word	0x00000001


	//----- nvinfo : EIATTR_CRS_STACK_SIZE
	.align		4
.L_51:
        /*0910*/ 	.byte	0x04, 0x1e
        /*0912*/ 	.short	(.L_53 - .L_52)
.L_52:
        /*0914*/ 	.word	0x00000000


	//----- nvinfo : EIATTR_CBANK_PARAM_SIZE
	.align		4
.L_53:
        /*0918*/ 	.byte	0x03, 0x19
        /*091a*/ 	.short	0x0800


	//----- nvinfo : EIATTR_PARAM_CBANK
	.align		4
        /*091c*/ 	.byte	0x04, 0x0a
        /*091e*/ 	.short	(.L_55 - .L_54)
	.align		4
.L_54:
        /*0920*/ 	.word	index@(.nv.constant0._ZN7cutlass13device_kernelINS_4gemm6kernel13GemmUniversalIN4cute5tupleIJiiiiEEENS1_10collective13CollectiveMmaINS1_35MainloopSm100TmaUmmaWarpSpecializedILi6ELi2ELi4ENS5_IJNS4_1CILi1EEESB_SB_EEEEENS5_IJNSA_ILi128EEENSA_ILi64EEESF_EEENS_10bfloat16_tENS5_IJlSB_lEEESH_SI_NS4_8TiledMMAINS4_8MMA_AtomIJNS4_20SM100_MMA_F16BF16_SSISH_SH_fLi128ELi64ELNS4_4UMMA5MajorE0ELSN_0ELNSM_7ScaleInE0ELSO_0EEEEEENS4_6LayoutISC_NS5_IJNSA_ILi0EEESS_SS_EEEEENS5_IJNS4_10UnderscoreESV_SV_EEEEENS4_13SM90_TMA_LOADENS4_14ComposedLayoutINS4_7SwizzleILi3ELi4ELi3EEENS4_18smem_ptr_flag_bitsILi16EEENSR_INS5_IJNSA_ILi8EEESF_EEENS5_IJSF_SB_EEEEEEEvNS4_8identityESY_S18_vS19_EENS_8epilogue10collective18CollectiveEpilogueINS1B_23Sm100TmaWarpSpecializedILi3ELi2ELi32ELb1ELb0EEEJSG_NS5_IJNSR_ISE_SB_EENSR_INSA_ILi32EEESB_EEEEESH_SI_SH_SI_NS1B_6fusion15FusionCallbacksIS1F_NS1K_17LinearCombinationISH_fSH_fLNS_15FloatRoundStyleE2EEESG_S1J_JEEENS4_5SM1004TMEM4LOAD26SM100_TMEM_LOAD_32dp32b32xESY_NSZ_INS10_ILi2ELi4ELi3EEES13_NSR_INS5_IJS14_S1H_EEENS5_IJS1H_SB_EEEEEEENS4_39AutoVectorizingCopyWithAssumedAlignmentILi128EEENS4_14SM90_TMA_STOREES1Y_S20_S20_EEEvvEEEEvNT_6ParamsE)
        /*0924*/ 	.short	0x0380
        /*0926*/ 	.short	0x0800


	//----- nvinfo : EIATTR_SW_WAR
	.align		4
.L_55:
        /*0928*/ 	.byte	0x04, 0x36
        /*092a*/ 	.short	(.L_57 - .L_56)
.L_56:
        /*092c*/ 	.word	0x00000008
.L_57:


//--------------------- .nv.callgraph             --------------------------
	.section	.nv.callgraph,"",@"SHT_CUDA_CALLGRAPH"
	.align	4
	.sectionentsize	8
	.align		4
        /*0000*/ 	.word	0x00000000
	.align		4
        /*0004*/ 	.word	0xffffffff
	.align		4
        /*0008*/ 	.word	index@(_ZN7cutlass13device_kernelINS_4gemm6kernel13GemmUniversalIN4cute5tupleIJiiiiEEENS1_10collective13CollectiveMmaINS1_35MainloopSm100TmaUmmaWarpSpecializedILi6ELi2ELi4ENS5_IJNS4_1CILi1EEESB_SB_EEEEENS5_IJNSA_ILi128EEENSA_ILi64EEESF_EEENS_10bfloat16_tENS5_IJlSB_lEEESH_SI_NS4_8TiledMMAINS4_8MMA_AtomIJNS4_20SM100_MMA_F16BF16_SSISH_SH_fLi128ELi64ELNS4_4UMMA5MajorE0ELSN_0ELNSM_7ScaleInE0ELSO_0EEEEEENS4_6LayoutISC_NS5_IJNSA_ILi0EEESS_SS_EEEEENS5_IJNS4_10UnderscoreESV_SV_EEEEENS4_13SM90_TMA_LOADENS4_14ComposedLayoutINS4_7SwizzleILi3ELi4ELi3EEENS4_18smem_ptr_flag_bitsILi16EEENSR_INS5_IJNSA_ILi8EEESF_EEENS5_IJSF_SB_EEEEEEEvNS4_8identityESY_S18_vS19_EENS_8epilogue10collective18CollectiveEpilogueINS1B_23Sm100TmaWarpSpecializedILi3ELi2ELi32ELb1ELb0EEEJSG_NS5_IJNSR_ISE_SB_EENSR_INSA_ILi32EEESB_EEEEESH_SI_SH_SI_NS1B_6fusion15FusionCallbacksIS1F_NS1K_17LinearCombinationISH_fSH_fLNS_15FloatRoundStyleE2EEESG_S1J_JEEENS4_5SM1004TMEM4LOAD26SM100_TMEM_LOAD_32dp32b32xESY_NSZ_INS10_ILi2ELi4ELi3EEES13_NSR_INS5_IJS14_S1H_EEENS5_IJS1H_SB_EEEEEEENS4_39AutoVectorizingCopyWithAssumedAlignmentILi128EEENS4_14SM90_TMA_STOREES1Y_S20_S20_EEEvvEEEEvNT_6ParamsE)
	.align		4
        /*000c*/ 	.word	index@(__assertfail)
	.align		4
        /*0010*/ 	.word	0x00000000
	.align		4
        /*0014*/ 	.word	0xfffffffe
	.align		4
        /*0018*/ 	.word	0x00000000
	.align		4
        /*001c*/ 	.word	0xfffffffd
	.align		4
        /*0020*/ 	.word	0x00000000
	.align		4
        /*0024*/ 	.word	0xfffffffc


//--------------------- .nv.constant4             --------------------------
	.section	.nv.constant4,"a",@progbits
	.align	8
	.align		8
.nv.constant4:
        /*0000*/ 	.dword	__assertfail
	.align		8
        /*0008*/ 	.dword	__unnamed_1
	.align		8
        /*0010*/ 	.dword	__unnamed_2
	.align		8
        /*0018*/ 	.dword	_ZN40_INTERNAL_d21db722_4_k_cu_c4a6f62a_303654cuda3std3__45__cpo5beginE
	.align		8
        /*0020*/ 	.dword	_ZN40_INTERNAL_d21db722_4_k_cu_c4a6f62a_303654cuda3std3__45__cpo3endE
	.align		8
        /*0028*/ 	.dword	_ZN40_INTERNAL_d21db722_4_k_cu_c4a6f62a_303654cuda3std3__45__cpo6cbeginE
	.align		8
        /*0030*/ 	.dword	_ZN40_INTERNAL_d21db722_4_k_cu_c4a6f62a_303654cuda3std3__45__cpo4cendE
	.align		8
        /*0038*/ 	.dword	_ZN40_INTERNAL_d21db722_4_k_cu_c4a6f62a_303654cuda3std3__442_GLOBAL__N__d21db722_4_k_cu_c4a6f62a_303656ignoreE
	.align		8
        /*0040*/ 	.dword	_ZN40_INTERNAL_d21db722_4_k_cu_c4a6f62a_303654cuda3std3__419piecewise_constructE
	.align		8
        /*0048*/ 	.dword	_ZN40_INTERNAL_d21db722_4_k_cu_c4a6f62a_303654cuda3std3__48in_placeE
	.align		8
        /*0050*/ 	.dword	_ZN40_INTERNAL_d21db722_4_k_cu_c4a6f62a_303654cuda3std6ranges3__45__cpo4swapE
	.align		8
        /*0058*/ 	.dword	_ZN40_INTERNAL_d21db722_4_k_cu_c4a6f62a_303654cuda3std6ranges3__45__cpo9iter_moveE
	.align		8
        /*0060*/ 	.dword	_ZN40_INTERNAL_d21db722_4_k_cu_c4a6f62a_303654cute7productE
	.align		8
        /*0068*/ 	.dword	_ZN40_INTERNAL_d21db722_4_k_cu_c4a6f62a_303654cute1_E
	.align		8
        /*0070*/ 	.dword	$str$25
	.align		8
        /*0078*/ 	.dword	$str$26
	.align		8
        /*0080*/ 	.dword	$str$27
	.align		8
        /*0088*/ 	.dword	$str$28


//--------------------- .text._ZN7cutlass13device_kernelINS_4gemm6kernel13GemmUniversalIN4cute5tupleIJiiiiEEENS1_10collective13CollectiveMmaINS1_35MainloopSm100TmaUmmaWarpSpecializedILi6ELi2ELi4ENS5_IJNS4_1CILi1EEESB_SB_EEEEENS5_IJNSA_ILi128EEENSA_ILi64EEESF_EEENS_10bfloat16_tENS5_IJlSB_lEEESH_SI_NS4_8TiledMMAINS4_8MMA_AtomIJNS4_20SM100_MMA_F16BF16_SSISH_SH_fLi128ELi64ELNS4_4UMMA5MajorE0ELSN_0ELNSM_7ScaleInE0ELSO_0EEEEEENS4_6LayoutISC_NS5_IJNSA_ILi0EEESS_SS_EEEEENS5_IJNS4_10UnderscoreESV_SV_EEEEENS4_13SM90_TMA_LOADENS4_14ComposedLayoutINS4_7SwizzleILi3ELi4ELi3EEENS4_18smem_ptr_flag_bitsILi16EEENSR_INS5_IJNSA_ILi8EEESF_EEENS5_IJSF_SB_EEEEEEEvNS4_8identityESY_S18_vS19_EENS_8epilogue10collective18CollectiveEpilogueINS1B_23Sm100TmaWarpSpecializedILi3ELi2ELi32ELb1ELb0EEEJSG_NS5_IJNSR_ISE_SB_EENSR_INSA_ILi32EEESB_EEEEESH_SI_SH_SI_NS1B_6fusion15FusionCallbacksIS1F_NS1K_17LinearCombinationISH_fSH_fLNS_15FloatRoundStyleE2EEESG_S1J_JEEENS4_5SM1004TMEM4LOAD26SM100_TMEM_LOAD_32dp32b32xESY_NSZ_INS10_ILi2ELi4ELi3EEES13_NSR_INS5_IJS14_S1H_EEENS5_IJS1H_SB_EEEEEEENS4_39AutoVectorizingCopyWithAssumedAlignmentILi128EEENS4_14SM90_TMA_STOREES1Y_S20_S20_EEEvvEEEEvNT_6ParamsE --------------------------
	.section	.text._ZN7cutlass13device_kernelINS_4gemm6kernel13GemmUniversalIN4cute5tupleIJiiiiEEENS1_10collective13CollectiveMmaINS1_35MainloopSm100TmaUmmaWarpSpecializedILi6ELi2ELi4ENS5_IJNS4_1CILi1EEESB_SB_EEEEENS5_IJNSA_ILi128EEENSA_ILi64EEESF_EEENS_10bfloat16_tENS5_IJlSB_lEEESH_SI_NS4_8TiledMMAINS4_8MMA_AtomIJNS4_20SM100_MMA_F16BF16_SSISH_SH_fLi128ELi64ELNS4_4UMMA5MajorE0ELSN_0ELNSM_7ScaleInE0ELSO_0EEEEEENS4_6LayoutISC_NS5_IJNSA_ILi0EEESS_SS_EEEEENS5_IJNS4_10UnderscoreESV_SV_EEEEENS4_13SM90_TMA_LOADENS4_14ComposedLayoutINS4_7SwizzleILi3ELi4ELi3EEENS4_18smem_ptr_flag_bitsILi16EEENSR_INS5_IJNSA_ILi8EEESF_EEENS5_IJSF_SB_EEEEEEEvNS4_8identityESY_S18_vS19_EENS_8epilogue10collective18CollectiveEpilogueINS1B_23Sm100TmaWarpSpecializedILi3ELi2ELi32ELb1ELb0EEEJSG_NS5_IJNSR_ISE_SB_EENSR_INSA_ILi32EEESB_EEEEESH_SI_SH_SI_NS1B_6fusion15FusionCallbacksIS1F_NS1K_17LinearCombinationISH_fSH_fLNS_15FloatRoundStyleE2EEESG_S1J_JEEENS4_5SM1004TMEM4LOAD26SM100_TMEM_LOAD_32dp32b32xESY_NSZ_INS10_ILi2ELi4ELi3EEES13_NSR_INS5_IJS14_S1H_EEENS5_IJS1H_SB_EEEEEEENS4_39AutoVectorizingCopyWithAssumedAlignmentILi128EEENS4_14SM90_TMA_STOREES1Y_S20_S20_EEEvvEEEEvNT_6ParamsE,"ax",@progbits
	.align	128
.text._ZN7cutlass13device_kernelINS_4gemm6kernel13GemmUniversalIN4cute5tupleIJiiiiEEENS1_10collective13CollectiveMmaINS1_35MainloopSm100TmaUmmaWarpSpecializedILi6ELi2ELi4ENS5_IJNS4_1CILi1EEESB_SB_EEEEENS5_IJNSA_ILi128EEENSA_ILi64EEESF_EEENS_10bfloat16_tENS5_IJlSB_lEEESH_SI_NS4_8TiledMMAINS4_8MMA_AtomIJNS4_20SM100_MMA_F16BF16_SSISH_SH_fLi128ELi64ELNS4_4UMMA5MajorE0ELSN_0ELNSM_7ScaleInE0ELSO_0EEEEEENS4_6LayoutISC_NS5_IJNSA_ILi0EEESS_SS_EEEEENS5_IJNS4_10UnderscoreESV_SV_EEEEENS4_13SM90_TMA_LOADENS4_14ComposedLayoutINS4_7SwizzleILi3ELi4ELi3EEENS4_18smem_ptr_flag_bitsILi16EEENSR_INS5_IJNSA_ILi8EEESF_EEENS5_IJSF_SB_EEEEEEEvNS4_8identityESY_S18_vS19_EENS_8epilogue10collective18CollectiveEpilogueINS1B_23Sm100TmaWarpSpecializedILi3ELi2ELi32ELb1ELb0EEEJSG_NS5_IJNSR_ISE_SB_EENSR_INSA_ILi32EEESB_EEEEESH_SI_SH_SI_NS1B_6fusion15FusionCallbacksIS1F_NS1K_17LinearCombinationISH_fSH_fLNS_15FloatRoundStyleE2EEESG_S1J_JEEENS4_5SM1004TMEM4LOAD26SM100_TMEM_LOAD_32dp32b32xESY_NSZ_INS10_ILi2ELi4ELi3EEES13_NSR_INS5_IJS14_S1H_EEENS5_IJS1H_SB_EEEEEEENS4_39AutoVectorizingCopyWithAssumedAlignmentILi128EEENS4_14SM90_TMA_STOREES1Y_S20_S20_EEEvvEEEEvNT_6ParamsE:
        .type           _ZN7cutlass13device_kernelINS_4gemm6kernel13GemmUniversalIN4cute5tupleIJiiiiEEENS1_10collective13CollectiveMmaINS1_35MainloopSm100TmaUmmaWarpSpecializedILi6ELi2ELi4ENS5_IJNS4_1CILi1EEESB_SB_EEEEENS5_IJNSA_ILi128EEENSA_ILi64EEESF_EEENS_10bfloat16_tENS5_IJlSB_lEEESH_SI_NS4_8TiledMMAINS4_8MMA_AtomIJNS4_20SM100_MMA_F16BF16_SSISH_SH_fLi128ELi64ELNS4_4UMMA5MajorE0ELSN_0ELNSM_7ScaleInE0ELSO_0EEEEEENS4_6LayoutISC_NS5_IJNSA_ILi0EEESS_SS_EEEEENS5_IJNS4_10UnderscoreESV_SV_EEEEENS4_13SM90_TMA_LOADENS4_14ComposedLayoutINS4_7SwizzleILi3ELi4ELi3EEENS4_18smem_ptr_flag_bitsILi16EEENSR_INS5_IJNSA_ILi8EEESF_EEENS5_IJSF_SB_EEEEEEEvNS4_8identityESY_S18_vS19_EENS_8epilogue10collective18CollectiveEpilogueINS1B_23Sm100TmaWarpSpecializedILi3ELi2ELi32ELb1ELb0EEEJSG_NS5_IJNSR_ISE_SB_EENSR_INSA_ILi32EEESB_EEEEESH_SI_SH_SI_NS1B_6fusion15FusionCallbacksIS1F_NS1K_17LinearCombinationISH_fSH_fLNS_15FloatRoundStyleE2EEESG_S1J_JEEENS4_5SM1004TMEM4LOAD26SM100_TMEM_LOAD_32dp32b32xESY_NSZ_INS10_ILi2ELi4ELi3EEES13_NSR_INS5_IJS14_S1H_EEENS5_IJS1H_SB_EEEEEEENS4_39AutoVectorizingCopyWithAssumedAlignmentILi128EEENS4_14SM90_TMA_STOREES1Y_S20_S20_EEEvvEEEEvNT_6ParamsE,@function
        .size           _ZN7cutlass13device_kernelINS_4gemm6kernel13GemmUniversalIN4cute5tupleIJiiiiEEENS1_10collective13CollectiveMmaINS1_35MainloopSm100TmaUmmaWarpSpecializedILi6ELi2ELi4ENS5_IJNS4_1CILi1EEESB_SB_EEEEENS5_IJNSA_ILi128EEENSA_ILi64EEESF_EEENS_10bfloat16_tENS5_IJlSB_lEEESH_SI_NS4_8TiledMMAINS4_8MMA_AtomIJNS4_20SM100_MMA_F16BF16_SSISH_SH_fLi128ELi64ELNS4_4UMMA5MajorE0ELSN_0ELNSM_7ScaleInE0ELSO_0EEEEEENS4_6LayoutISC_NS5_IJNSA_ILi0EEESS_SS_EEEEENS5_IJNS4_10UnderscoreESV_SV_EEEEENS4_13SM90_TMA_LOADENS4_14ComposedLayoutINS4_7SwizzleILi3ELi4ELi3EEENS4_18smem_ptr_flag_bitsILi16EEENSR_INS5_IJNSA_ILi8EEESF_EEENS5_IJSF_SB_EEEEEEEvNS4_8identityESY_S18_vS19_EENS_8epilogue10collective18CollectiveEpilogueINS1B_23Sm100TmaWarpSpecializedILi3ELi2ELi32ELb1ELb0EEEJSG_NS5_IJNSR_ISE_SB_EENSR_INSA_ILi32EEESB_EEEEESH_SI_SH_SI_NS1B_6fusion15FusionCallbacksIS1F_NS1K_17LinearCombinationISH_fSH_fLNS_15FloatRoundStyleE2EEESG_S1J_JEEENS4_5SM1004TMEM4LOAD26SM100_TMEM_LOAD_32dp32b32xESY_NSZ_INS10_ILi2ELi4ELi3EEES13_NSR_INS5_IJS14_S1H_EEENS5_IJS1H_SB_EEEEEEENS4_39AutoVectorizingCopyWithAssumedAlignmentILi128EEENS4_14SM90_TMA_STOREES1Y_S20_S20_EEEvvEEEEvNT_6ParamsE,(.L_x_160 - _ZN7cutlass13device_kernelINS_4gemm6kernel13GemmUniversalIN4cute5tupleIJiiiiEEENS1_10collective13CollectiveMmaINS1_35MainloopSm100TmaUmmaWarpSpecializedILi6ELi2ELi4ENS5_IJNS4_1CILi1EEESB_SB_EEEEENS5_IJNSA_ILi128EEENSA_ILi64EEESF_EEENS_10bfloat16_tENS5_IJlSB_lEEESH_SI_NS4_8TiledMMAINS4_8MMA_AtomIJNS4_20SM100_MMA_F16BF16_SSISH_SH_fLi128ELi64ELNS4_4UMMA5MajorE0ELSN_0ELNSM_7ScaleInE0ELSO_0EEEEEENS4_6LayoutISC_NS5_IJNSA_ILi0EEESS_SS_EEEEENS5_IJNS4_10UnderscoreESV_SV_EEEEENS4_13SM90_TMA_LOADENS4_14ComposedLayoutINS4_7SwizzleILi3ELi4ELi3EEENS4_18smem_ptr_flag_bitsILi16EEENSR_INS5_IJNSA_ILi8EEESF_EEENS5_IJSF_SB_EEEEEEEvNS4_8identityESY_S18_vS19_EENS_8epilogue10collective18CollectiveEpilogueINS1B_23Sm100TmaWarpSpecializedILi3ELi2ELi32ELb1ELb0EEEJSG_NS5_IJNSR_ISE_SB_EENSR_INSA_ILi32EEESB_EEEEESH_SI_SH_SI_NS1B_6fusion15FusionCallbacksIS1F_NS1K_17LinearCombinationISH_fSH_fLNS_15FloatRoundStyleE2EEESG_S1J_JEEENS4_5SM1004TMEM4LOAD26SM100_TMEM_LOAD_32dp32b32xESY_NSZ_INS10_ILi2ELi4ELi3EEES13_NSR_INS5_IJS14_S1H_EEENS5_IJS1H_SB_EEEEEEENS4_39AutoVectorizingCopyWithAssumedAlignmentILi128EEENS4_14SM90_TMA_STOREES1Y_S20_S20_EEEvvEEEEvNT_6ParamsE)
        .other          _ZN7cutlass13device_kernelINS_4gemm6kernel13GemmUniversalIN4cute5tupleIJiiiiEEENS1_10collective13CollectiveMmaINS1_35MainloopSm100TmaUmmaWarpSpecializedILi6ELi2ELi4ENS5_IJNS4_1CILi1EEESB_SB_EEEEENS5_IJNSA_ILi128EEENSA_ILi64EEESF_EEENS_10bfloat16_tENS5_IJlSB_lEEESH_SI_NS4_8TiledMMAINS4_8MMA_AtomIJNS4_20SM100_MMA_F16BF16_SSISH_SH_fLi128ELi64ELNS4_4UMMA5MajorE0ELSN_0ELNSM_7ScaleInE0ELSO_0EEEEEENS4_6LayoutISC_NS5_IJNSA_ILi0EEESS_SS_EEEEENS5_IJNS4_10UnderscoreESV_SV_EEEEENS4_13SM90_TMA_LOADENS4_14ComposedLayoutINS4_7SwizzleILi3ELi4ELi3EEENS4_18smem_ptr_flag_bitsILi16EEENSR_INS5_IJNSA_ILi8EEESF_EEENS5_IJSF_SB_EEEEEEEvNS4_8identityESY_S18_vS19_EENS_8epilogue10collective18CollectiveEpilogueINS1B_23Sm100TmaWarpSpecializedILi3ELi2ELi32ELb1ELb0EEEJSG_NS5_IJNSR_ISE_SB_EENSR_INSA_ILi32EEESB_EEEEESH_SI_SH_SI_NS1B_6fusion15FusionCallbacksIS1F_NS1K_17LinearCombinationISH_fSH_fLNS_15FloatRoundStyleE2EEESG_S1J_JEEENS4_5SM1004TMEM4LOAD26SM100_TMEM_LOAD_32dp32b32xESY_NSZ_INS10_ILi2ELi4ELi3EEES13_NSR_INS5_IJS14_S1H_EEENS5_IJS1H_SB_EEEEEEENS4_39AutoVectorizingCopyWithAssumedAlignmentILi128EEENS4_14SM90_TMA_STOREES1Y_S20_S20_EEEvvEEEEvNT_6ParamsE,@"STO_CUDA_ENTRY STV_DEFAULT"
_ZN7cutlass13device_kernelINS_4gemm6kernel13GemmUniversalIN4cute5tupleIJiiiiEEENS1_10collective13CollectiveMmaINS1_35MainloopSm100TmaUmmaWarpSpecializedILi6ELi2ELi4ENS5_IJNS4_1CILi1EEESB_SB_EEEEENS5_IJNSA_ILi128EEENSA_ILi64EEESF_EEENS_10bfloat16_tENS5_IJlSB_lEEESH_SI_NS4_8TiledMMAINS4_8MMA_AtomIJNS4_20SM100_MMA_F16BF16_SSISH_SH_fLi128ELi64ELNS4_4UMMA5MajorE0ELSN_0ELNSM_7ScaleInE0ELSO_0EEEEEENS4_6LayoutISC_NS5_IJNSA_ILi0EEESS_SS_EEEEENS5_IJNS4_10UnderscoreESV_SV_EEEEENS4_13SM90_TMA_LOADENS4_14ComposedLayoutINS4_7SwizzleILi3ELi4ELi3EEENS4_18smem_ptr_flag_bitsILi16EEENSR_INS5_IJNSA_ILi8EEESF_EEENS5_IJSF_SB_EEEEEEEvNS4_8identityESY_S18_vS19_EENS_8epilogue10collective18CollectiveEpilogueINS1B_23Sm100TmaWarpSpecializedILi3ELi2ELi32ELb1ELb0EEEJSG_NS5_IJNSR_ISE_SB_EENSR_INSA_ILi32EEESB_EEEEESH_SI_SH_SI_NS1B_6fusion15FusionCallbacksIS1F_NS1K_17LinearCombinationISH_fSH_fLNS_15FloatRoundStyleE2EEESG_S1J_JEEENS4_5SM1004TMEM4LOAD26SM100_TMEM_LOAD_32dp32b32xESY_NSZ_INS10_ILi2ELi4ELi3EEES13_NSR_INS5_IJS14_S1H_EEENS5_IJS1H_SB_EEEEEEENS4_39AutoVectorizingCopyWithAssumedAlignmentILi128EEENS4_14SM90_TMA_STOREES1Y_S20_S20_EEEvvEEEEvNT_6ParamsE:
[----:B------:R-:W1:Y:S01]  /*0000*/  LDC R1, c[0x0][0x37c] ;  /* 0x0000df00ff017b82 */ /* 0x000e620000000800 */
[----:B------:R-:W2:Y:S01]  /*0010*/  S2R R93, SR_TID.X ;  /* 0x00000000005d7919 */ /* 0x000ea20000002100 */
[----:B------:R-:W3:Y:S01]  /*0020*/  LDCU.64 UR4, c[0x0][0x890] ;  /* 0x00011200ff0477ac */ /* 0x000ee20008000a00 */
[----:B------:R-:W-:Y:S02]  /*0030*/  PRMT R88, RZ, 0x7610, R88 ;  /* 0x00007610ff587816 */ /* 0x000fe40000000058 */
[----:B------:R-:W-:Y:S01]  /*0040*/  ELECT P5, URZ, PT ;  /* 0x0000000000ff782f */ /* 0x000fe200038a0000 */
[----:B------:R-:W4:Y:S01]  /*0050*/  LDCU.64 UR46, c[0x0][0x358] ;  /* 0x00006b00ff2e77ac */ /* 0x000f220008000a00 */
[----:B---3--:R-:W-:-:S04]  /*0060*/  UISETP.NE.U32.AND UP0, UPT, UR4, URZ, UPT ;  /* 0x000000ff0400728c */ /* 0x008fc8000bf05070 */
[----:B------:R-:W-:Y:S01]  /*0070*/  UISETP.NE.AND.EX UP0, UPT, UR5, URZ, UPT, UP0 ;  /* 0x000000ff0500728c */ /* 0x000fe2000bf05300 */
[----:B--2---:R-:W-:-:S05]  /*0080*/  SHF.R.U32.HI R92, RZ, 0x5, R93 ;  /* 0x00000005ff5c7819 */ /* 0x004fca000001165d */
[----:B------:R-:W2:Y:S02]  /*0090*/  SHFL.IDX PT, R0, R92, RZ, 0x1f ;  /* 0x00001fff5c007589 */ /* 0x000ea400000e0000 */
[----:B--2---:R-:W-:Y:S01]  /*00a0*/  R2UR UR8, R0 ;  /* 0x00000000000872ca */ /* 0x004fe200000e0000 */
[----:B-1--4-:R-:W-:-:S14]  /*00b0*/  BRA.U UP0, `(.L_x_0) ;  /* 0x00000001002c7547 */ /* 0x012fdc000b800000 */
[----:B------:R-:W1:Y:S02]  /*00c0*/  LDCU.64 UR6, c[0x0][0x888] ;  /* 0x00011100ff0677ac */ /* 0x000e640008000a00 */
[----:B-1----:R-:W-:-:S04]  /*00d0*/  UISETP.NE.U32.AND UP0, UPT, UR6, URZ, UPT ;  /* 0x000000ff0600728c */ /* 0x002fc8000bf05070 */
[----:B------:R-:W-:-:S09]  /*00e0*/  UISETP.NE.AND.EX UP0, UPT, UR7, URZ, UPT, UP0 ;  /* 0x000000ff0700728c */ /* 0x000fd2000bf05300 */
[----:B------:R-:W-:Y:S05]  /*00f0*/  BRA.U !UP0, `(.L_x_1) ;  /* 0x0000000108107547 */ /* 0x000fea000b800000 */
[----:B------:R-:W1:Y:S02]  /*0100*/  LDC.64 R2, c[0x0][0x888] ;  /* 0x00022200ff027b82 */ /* 0x000e640000000a00 */
[----:B-1----:R1:W5:Y:S01]  /*0110*/  LDG.E R49, desc[UR46][R2.64] ;  /* 0x0000002e02317981 */ /* 0x002362000c1e1900 */
[----:B------:R-:W-:Y:S01]  /*0120*/  HFMA2 R88, -RZ, RZ, 0, 5.9604644775390625e-08 ;  /* 0x00000001ff587431 */ /* 0x000fe200000001ff */
[----:B------:R-:W-:Y:S05]  /*0130*/  BRA `(.L_x_0) ;  /* 0x00000000000c7947 */ /* 0x000fea0003800000 */
.L_x_1:
[----:B------:R-:W1:Y:S01]  /*0140*/  LDCU UR6, c[0x0][0x880] ;  /* 0x00011000ff0677ac */ /* 0x000e620008000800 */
[----:B------:R-:W-:Y:S01]  /*0150*/  HFMA2 R88, -RZ, RZ, 0, 5.9604644775390625e-08 ;  /* 0x00000001ff587431 */ /* 0x000fe200000001ff */
[----:B-1----:R-:W-:-:S07]  /*0160*/  MOV R49, UR6 ;  /* 0x0000000600317c02 */ /* 0x002fce0008000f00 */
.L_x_0:
[----:B------:R-:W2:Y:S02]  /*0170*/  LDCU.64 UR6, c[0x0][0x8b0] ;  /* 0x00011600ff0677ac */ /* 0x000ea40008000a00 */
[----:B--2---:R-:W-:-:S04]  /*0180*/  UISETP.NE.U32.AND UP0, UPT, UR6, URZ, UPT ;  /* 0x000000ff0600728c */ /* 0x004fc8000bf05070 */
[----:B------:R-:W-:-:S09]  /*0190*/  UISETP.NE.AND.EX UP0, UPT, UR7, URZ, UPT, UP0 ;  /* 0x000000ff0700728c */ /* 0x000fd2000bf05300 */
[----:B------:R-:W-:Y:S05]  /*01a0*/  BRA.U UP0, `(.L_x_2) ;  /* 0x0000000100247547 */ /* 0x000fea000b800000 */
[----:B------:R-:W2:Y:S02]  /*01b0*/  LDCU.64 UR6, c[0x0][0x8a8] ;  /* 0x00011500ff0677ac */ /* 0x000ea40008000a00 */
[----:B--2---:R-:W-:-:S04]  /*01c0*/  UISETP.NE.U32.AND UP0, UPT, UR6, URZ, UPT ;  /* 0x000000ff0600728c */ /* 0x004fc8000bf05070 */
[----:B------:R-:W-:-:S09]  /*01d0*/  UISETP.NE.AND.EX UP0, UPT, UR7, URZ, UPT, UP0 ;  /* 0x000000ff0700728c */ /* 0x000fd2000bf05300 */
[----:B------:R-:W-:Y:S05]  /*01e0*/  BRA.U !UP0, `(.L_x_3) ;  /* 0x00000001080c7547 */ /* 0x000fea000b800000 */
[----:B-1----:R-:W1:Y:S02]  /*01f0*/  LDC.64 R2, c[0x0][0x8a8] ;  /* 0x00022a00ff027b82 */ /* 0x002e640000000a00 */
[----:B-1----:R2:W5:Y:S01]  /*0200*/  LDG.E R47, desc[UR46][R2.64] ;  /* 0x0000002e022f7981 */ /* 0x002562000c1e1900 */
[----:B------:R-:W-:Y:S05]  /*0210*/  BRA `(.L_x_2) ;  /* 0x0000000000087947 */ /* 0x000fea0003800000 */
.L_x_3:
[----:B------:R-:W2:Y:S02]  /*0220*/  LDCU UR6, c[0x0][0x8a0] ;  /* 0x00011400ff0677ac */ /* 0x000ea40008000800 */
[----:B--2---:R-:W-:Y:S02]  /*0230*/  MOV R47, UR6 ;  /* 0x00000006002f7c02 */ /* 0x004fe40008000f00 */
.L_x_2:
[----:B------:R-:W-:Y:S01]  /*0240*/  IMAD.U32 R0, RZ, RZ, UR8 ;  /* 0x00000008ff007e24 */ /* 0x000fe2000f8e00ff */
[----:B------:R-:W-:Y:S04]  /*0250*/  BSSY.RECONVERGENT B0, `(.L_x_4) ;  /* 0x000000c000007945 */ /* 0x000fe80003800200 */
[C---:B------:R-:W-:Y:S02]  /*0260*/  ISETP.NE.OR P1, PT, R0.reuse, 0x1, !P5 ;  /* 0x000000010000780c */ /* 0x040fe40006f25670 */
[----:B------:R-:W-:-:S11]  /*0270*/  ISETP.NE.OR P0, PT, R0, 0x3, !P5 ;  /* 0x000000030000780c */ /* 0x000fd60006f05670 */
[----:B------:R-:W-:Y:S05]  /*0280*/  @P1 BRA `(.L_x_5) ;  /* 0x0000000000201947 */ /* 0x000fea0003800000 */
[----:B------:R-:W3:Y:S02]  /*0290*/  LDCU.64 UR6, c[0x0][0x348] ;  /* 0x00006900ff0677ac */ /* 0x000ee40008000a00 */
[----:B---3--:R-:W-:Y:S02]  /*02a0*/  UIADD3 UR10, UP1, UPT, UR6, 0x80, URZ ;  /* 0x00000080060a7890 */ /* 0x008fe4000ff3e0ff */
[----:B------:R-:W-:Y:S02]  /*02b0*/  UIADD3 UR6, UP0, UPT, UR6, 0x180, URZ ;  /* 0x0000018006067890 */ /* 0x000fe4000ff1e0ff */
[----:B------:R-:W-:Y:S02]  /*02c0*/  UIADD3.X UR11, UPT, UPT, URZ, UR7, URZ, UP1, !UPT ;  /* 0x00000007ff0b7290 */ /* 0x000fe40008ffe4ff */
[----:B------:R-:W-:-:S07]  /*02d0*/  UIADD3.X UR7, UPT, UPT, URZ, UR7, URZ, UP0, !UPT ;  /* 0x00000007ff077290 */ /* 0x000fce00087fe4ff */
[----:B------:R3:W-:Y:S02]  /*02e0*/  UTMACCTL.PF [UR10] ;  /* 0x000000000a0079b9 */ /* 0x0007e40008040000 */
[----:B------:R3:W-:Y:S02]  /*02f0*/  UTMACCTL.PF [UR6] ;  /* 0x00000000060079b9 */ /* 0x0007e40008040000 */
[----:B---3--:R-:W-:Y:S01]  /*0300*/  NOP ;  /* 0x0000000000007918 */ /* 0x008fe20000000000 */
.L_x_5:
[----:B------:R-:W-:Y:S05]  /*0310*/  BSYNC.RECONVERGENT B0 ;  /* 0x0000000000007941 */ /* 0x000fea0003800200 */
.L_x_4:
[----:B------:R-:W-:Y:S04]  /*0320*/  BSSY.RECONVERGENT B0, `(.L_x_6) ;  /* 0x000000a000007945 */ /* 0x000fe80003800200 */
        /* <DEDUP_REMOVED lines=9> */
.L_x_7:
[----:B------:R-:W-:Y:S05]  /*03c0*/  BSYNC.RECONVERGENT B0 ;  /* 0x0000000000007941 */ /* 0x000fea0003800200 */
.L_x_6:
[----:B------:R-:W3:Y:S01]  /*03d0*/  LDCU.64 UR6, c[0x0][0x888] ;  /* 0x00011100ff0677ac */ /* 0x000ee20008000a00 */
[----:B------:R-:W-:Y:S02]  /*03e0*/  UISETP.EQ.U32.AND UP1, UPT, UR4, URZ, UPT ;  /* 0x000000ff0400728c */ /* 0x000fe4000bf22070 */
[----:B------:R-:W-:Y:S02]  /*03f0*/  UPLOP3.LUT UP2, UPT, UPT, UPT, UPT, 0x80, 0x8 ;  /* 0x000000000008789c */ /* 0x000fe40003f4f070 */
[----:B---3--:R-:W-:-:S04]  /*0400*/  UISETP.NE.U32.AND UP0, UPT, UR6, URZ, UPT ;  /* 0x000000ff0600728c */ /* 0x008fc8000bf05070 */
[----:B------:R-:W-:-:S04]  /*0410*/  UISETP.NE.AND.EX UP0, UPT, UR7, URZ, UPT, UP0 ;  /* 0x000000ff0700728c */ /* 0x000fc8000bf05300 */
[----:B------:R-:W-:-:S04]  /*0420*/  UISETP.EQ.OR.EX UP3, UPT, UR5, URZ, !UP0, UP1 ;  /* 0x000000ff0500728c */ /* 0x000fc8000c762710 */
[----:B------:R-:W-:-:S05]  /*0430*/  UP2UR UR53, UPR, URZ, 0x8 ;  /* 0x00000008ff357883 */ /* 0x000fca0008000000 */
[----:B------:R-:W-:Y:S07]  /*0440*/  BRA.U !UP3, `(.L_x_8) ;  /* 0x000000010b207547 */ /* 0x000fee000b800000 */
[----:B------:R-:W-:Y:S01]  /*0450*/  UISETP.NE.U32.AND UP2, UPT, UR4, URZ, UPT ;  /* 0x000000ff0400728c */ /* 0x000fe2000bf45070 */
[----:B-----5:R-:W-:Y:S01]  /*0460*/  FSETP.NEU.AND P0, PT, R49, RZ, PT ;  /* 0x000000ff3100720b */ /* 0x020fe20003f0d000 */
[----:B------:R-:W-:Y:S02]  /*0470*/  USEL UR4, URZ, 0xffffffff, UP0 ;  /* 0xffffffffff047887 */ /* 0x000fe40008000000 */
[----:B------:R-:W-:-:S10]  /*0480*/  UISETP.NE.AND.EX UP2, UPT, UR5, URZ, UPT, UP2 ;  /* 0x000000ff0500728c */ /* 0x000fd4000bf45320 */
[----:B------:R-:W-:Y:S01]  /*0490*/  VOTEU.ANY UP1, P0 ;  /* 0x0000000000ff7886 */ /* 0x000fe20000020100 */
[----:B------:R-:W-:-:S04]  /*04a0*/  @!UP2 USEL UR4, URZ, 0xffffffff, UP1 ;  /* 0xffffffffff04a887 */ /* 0x000fc80008800000 */
[----:B------:R-:W-:-:S04]  /*04b0*/  ULOP3.LUT UR4, UR4, 0x1, URZ, 0xc0, !UPT ;  /* 0x0000000104047892 */ /* 0x000fc8000f8ec0ff */
[----:B------:R-:W-:-:S11]  /*04c0*/  UISETP.NE.U32.AND UP2, UPT, UR4, 0x1, UPT ;  /* 0x000000010400788c */ /* 0x000fd6000bf45070 */
.L_x_8:
[----:B-12---:R-:W1:Y:S01]  /*04d0*/  SHFL.IDX PT, R2, R92, RZ, 0x1f ;  /* 0x00001fff5c027589 */ /* 0x006e6200000e0000 */
[----:B------:R-:W-:-:S04]  /*04e0*/  UISETP.NE.AND UP1, UPT, UR8, 0x2, UPT ;  /* 0x000000020800788c */ /* 0x000fc8000bf25270 */
[----:B------:R-:W-:Y:S01]  /*04f0*/  USEL UR6, URZ, 0x1, UP1 ;  /* 0x00000001ff067887 */ /* 0x000fe20008800000 */
[----:B-1----:R-:W-:-:S13]  /*0500*/  ISETP.NE.AND P0, PT, R2, RZ, PT ;  /* 0x000000ff0200720c */ /* 0x002fda0003f05270 */
[----:B------:R-:W-:Y:S05]  /*0510*/  @P0 BRA `(.L_x_9) ;  /* 0x0000000000580947 */ /* 0x000fea0003800000 */
[----:B------:R-:W1:Y:S01]  /*0520*/  S2UR UR5, SR_CgaCtaId ;  /* 0x00000000000579c3 */ /* 0x000e620000008800 */
[----:B------:R-:W-:Y:S01]  /*0530*/  UMOV UR7, 0x400 ;  /* 0x0000040000077882 */ /* 0x000fe20000000000 */
[----:B------:R-:W-:Y:S01]  /*0540*/  UMOV UR4, 0x1 ;  /* 0x0000000100047882 */ /* 0x000fe20000000000 */
[----:B------:R-:W-:Y:S01]  /*0550*/  ELECT P0, URZ, PT ;  /* 0x0000000000ff782f */ /* 0x000fe20003800000 */
[----:B------:R-:W-:-:S04]  /*0560*/  UIADD3 UR10, UPT, UPT, -UR4, 0x100000, URZ ;  /* 0x00100000040a7890 */ /* 0x000fc8000fffe1ff */
[----:B------:R-:W-:Y:S02]  /*0570*/  USHF.L.U32 UR11, UR10, 0xb, URZ ;  /* 0x0000000b0a0b7899 */ /* 0x000fe400080006ff */
[----:B------:R-:W-:Y:S02]  /*0580*/  USHF.L.U32 UR10, UR10, 0x1, URZ ;  /* 0x000000010a0a7899 */ /* 0x000fe400080006ff */
[----:B-1----:R-:W-:Y:S01]  /*0590*/  ULEA UR5, UR5, UR7, 0x18 ;  /* 0x0000000705057291 */ /* 0x002fe2000f8ec0ff */
[----:B------:R-:W1:Y:S11]  /*05a0*/  FENCE.VIEW.ASYNC.S ;  /* 0x00000000000073c6 */ /* 0x000e760000000000 */
[----:B-1----:R1:W2:Y:S01]  /*05b0*/  SYNCS.EXCH.64 URZ, [UR5], UR10 ;  /* 0x0000000a05ff75b2 */ /* 0x0022a20008000100 */
[----:B------:R1:W3:Y:S01]  /*05c0*/  SYNCS.EXCH.64 URZ, [UR5+0x30], UR10 ;  /* 0x0000300a05ff75b2 */ /* 0x0002e20008000100 */
[----:B------:R1:W4:Y:S01]  /*05d0*/  SYNCS.EXCH.64 URZ, [UR5+0x8], UR10 ;  /* 0x0000080a05ff75b2 */ /* 0x0003220008000100 */
[----:B------:R1:W1:Y:S01]  /*05e0*/  SYNCS.EXCH.64 URZ, [UR5+0x38], UR10 ;  /* 0x0000380a05ff75b2 */ /* 0x0002620008000100 */
        /* <DEDUP_REMOVED lines=8> */
[----:B------:R-:W-:Y:S01]  /*0670*/  NOP ;  /* 0x0000000000007918 */ /* 0x000fe20000000000 */
.L_x_9:
[----:B------:R-:W2:Y:S01]  /*0680*/  SHFL.IDX PT, R2, R92, RZ, 0x1f ;  /* 0x00001fff5c027589 */ /* 0x000ea200000e0000 */
[----:B------:R-:W-:Y:S01]  /*0690*/  NOP ;  /* 0x0000000000007918 */ /* 0x000fe20000000000 */
[----:B--2---:R-:W-:-:S13]  /*06a0*/  ISETP.NE.AND P0, PT, R2, 0x1, PT ;  /* 0x000000010200780c */ /* 0x004fda0003f05270 */
[----:B------:R-:W-:Y:S05]  /*06b0*/  @P0 BRA `(.L_x_10) ;  /* 0x0000000000500947 */ /* 0x000fea0003800000 */
[----:B------:R-:W2:Y:S01]  /*06c0*/  S2UR UR7, SR_CgaCtaId ;  /* 0x00000000000779c3 */ /* 0x000ea20000008800 */
[----:B------:R-:W-:Y:S01]  /*06d0*/  UMOV UR9, 0x400 ;  /* 0x0000040000097882 */ /* 0x000fe20000000000 */
[----:B-1----:R-:W-:Y:S01]  /*06e0*/  UMOV UR5, 0x20 ;  /* 0x0000002000057882 */ /* 0x002fe20000000000 */
[----:B------:R-:W-:Y:S01]  /*06f0*/  UMOV UR4, 0x80 ;  /* 0x0000008000047882 */ /* 0x000fe20000000000 */
[----:B------:R-:W-:-:S04]  /*0700*/  UIADD3 UR10, UPT, UPT, -UR5, 0x100000, URZ ;  /* 0x00100000050a7890 */ /* 0x000fc8000fffe1ff */
[----:B------:R-:W-:Y:S02]  /*0710*/  USHF.L.U32 UR11, UR10, 0xb, URZ ;  /* 0x0000000b0a0b7899 */ /* 0x000fe400080006ff */
[----:B------:R-:W-:Y:S02]  /*0720*/  USHF.L.U32 UR10, UR10, 0x1, URZ ;  /* 0x000000010a0a7899 */ /* 0x000fe400080006ff */
[----:B------:R-:W-:-:S04]  /*0730*/  UIADD3 UR4, UPT, UPT, -UR4, 0x100000, URZ ;  /* 0x0010000004047890 */ /* 0x000fc8000fffe1ff */
[----:B------:R-:W-:Y:S02]  /*0740*/  USHF.L.U32 UR5, UR4, 0xb, URZ ;  /* 0x0000000b04057899 */ /* 0x000fe400080006ff */
[----:B------:R-:W-:Y:S01]  /*0750*/  USHF.L.U32 UR4, UR4, 0x1, URZ ;  /* 0x0000000104047899 */ /* 0x000fe200080006ff */
[----:B------:R-:W-:Y:S01]  /*0760*/  ELECT P0, URZ, PT ;  /* 0x0000000000ff782f */ /* 0x000fe20003800000 */
[----:B--2---:R-:W-:Y:S01]  /*0770*/  ULEA UR7, UR7, UR9, 0x18 ;  /* 0x0000000907077291 */ /* 0x004fe2000f8ec0ff */
[----:B------:R-:W1:Y:S11]  /*0780*/  FENCE.VIEW.ASYNC.S ;  /* 0x00000000000073c6 */ /* 0x000e760000000000 */
[----:B-1----:R2:W1:Y:S01]  /*0790*/  SYNCS.EXCH.64 URZ, [UR7+0x60], UR10 ;  /* 0x0000600a07ff75b2 */ /* 0x0024620008000100 */
[----:B------:R2:W1:Y:S01]  /*07a0*/  SYNCS.EXCH.64 URZ, [UR7+0x78], UR4 ;  /* 0x0000780407ff75b2 */ /* 0x0004620008000100 */
[----:B------:R2:W1:Y:S01]  /*07b0*/  SYNCS.EXCH.64 URZ, [UR7+0x68], UR10 ;  /* 0x0000680a07ff75b2 */ /* 0x0004620008000100 */
[----:B------:R2:W1:Y:S01]  /*07c0*/  SYNCS.EXCH.64 URZ, [UR7+0x80], UR4 ;  /* 0x0000800407ff75b2 */ /* 0x0004620008000100 */
[----:B------:R2:W1:Y:S01]  /*07d0*/  SYNCS.EXCH.64 URZ, [UR7+0x70], UR10 ;  /* 0x0000700a07ff75b2 */ /* 0x0004620008000100 */
[----:B------:R2:W1:Y:S02]  /*07e0*/  SYNCS.EXCH.64 URZ, [UR7+0x88], UR4 ;  /* 0x0000880407ff75b2 */ /* 0x0004640008000100 */
[----:B--2---:R-:W-:Y:S01]  /*07f0*/  NOP ;  /* 0x0000000000007918 */ /* 0x004fe20000000000 */
.L_x_10:
[----:B------:R-:W2:Y:S01]  /*0800*/  SHFL.IDX PT, R2, R92, RZ, 0x1f ;  /* 0x00001fff5c027589 */ /* 0x000ea200000e0000 */
[----:B------:R-:W-:Y:S01]  /*0810*/  NOP ;  /* 0x0000000000007918 */ /* 0x000fe20000000000 */
[----:B--2---:R-:W-:-:S13]  /*0820*/  ISETP.NE.AND P0, PT, R2, 0x3, PT ;  /* 0x000000030200780c */ /* 0x004fda0003f05270 */
[----:B------:R-:W-:Y:S05]  /*0830*/  @P0 BRA `(.L_x_11) ;  /* 0x0000000000300947 */ /* 0x000fea0003800000 */
[----:B-1----:R-:W1:Y:S01]  /*0840*/  S2UR UR5, SR_CgaCtaId ;  /* 0x00000000000579c3 */ /* 0x002e620000008800 */
        /* <DEDUP_REMOVED lines=8> */
[----:B-1----:R2:W1:Y:S01]  /*08d0*/  SYNCS.EXCH.64 URZ, [UR5+0x90], UR10 ;  /* 0x0000900a05ff75b2 */ /* 0x0024620008000100 */
[----:B------:R2:W1:Y:S02]  /*08e0*/  SYNCS.EXCH.64 URZ, [UR5+0x98], UR10 ;  /* 0x0000980a05ff75b2 */ /* 0x0004640008000100 */
[----:B--2---:R-:W-:Y:S01]  /*08f0*/  NOP ;  /* 0x0000000000007918 */ /* 0x004fe20000000000 */
.L_x_11:
[----:B------:R-:W2:Y:S01]  /*0900*/  SHFL.IDX PT, R2, R92, RZ, 0x1f ;  /* 0x00001fff5c027589 */ /* 0x000ea200000e0000 */
[----:B------:R-:W-:Y:S01]  /*0910*/  NOP ;  /* 0x0000000000007918 */ /* 0x000fe20000000000 */
[----:B--2---:R-:W-:-:S13]  /*0920*/  ISETP.NE.AND P0, PT, R2, 0x4, PT ;  /* 0x000000040200780c */ /* 0x004fda0003f05270 */
[----:B------:R-:W-:Y:S05]  /*0930*/  @P0 BRA `(.L_x_12) ;  /* 0x00000000004c0947 */ /* 0x000fea0003800000 */
[----:B-1----:R-:W1:Y:S01]  /*0940*/  S2UR UR5, SR_CgaCtaId ;  /* 0x00000000000579c3 */ /* 0x002e620000008800 */
[----:B------:R-:W-:Y:S01]  /*0950*/  UMOV UR9, 0x100 ;  /* 0x0000010000097882 */ /* 0x000fe20000000000 */
[----:B------:R-:W-:Y:S01]  /*0960*/  UMOV UR7, 0x400 ;  /* 0x0000040000077882 */ /* 0x000fe20000000000 */
[----:B------:R-:W-:Y:S01]  /*0970*/  USEL UR9, UR9, 0xe0, UP2 ;  /* 0x000000e009097887 */ /* 0x000fe20009000000 */
[----:B------:R-:W-:Y:S01]  /*0980*/  UMOV UR4, 0x1 ;  /* 0x0000000100047882 */ /* 0x000fe20000000000 */
[----:B------:R-:W-:Y:S01]  /*0990*/  ELECT P0, URZ, PT ;  /* 0x0000000000ff782f */ /* 0x000fe20003800000 */
[----:B------:R-:W-:-:S04]  /*09a0*/  UIADD3 UR10, UPT, UPT, -UR4, 0x100000, URZ ;  /* 0x00100000040a7890 */ /* 0x000fc8000fffe1ff */
[----:B------:R-:W-:Y:S02]  /*09b0*/  USHF.L.U32 UR11, UR10, 0xb, URZ ;  /* 0x0000000b0a0b7899 */ /* 0x000fe400080006ff */
[----:B------:R-:W-:Y:S02]  /*09c0*/  USHF.L.U32 UR10, UR10, 0x1, URZ ;  /* 0x000000010a0a7899 */ /* 0x000fe400080006ff */
[----:B------:R-:W-:-:S04]  /*09d0*/  UIADD3 UR12, UPT, UPT, -UR9, 0x100000, URZ ;  /* 0x00100000090c7890 */ /* 0x000fc8000fffe1ff */
[----:B------:R-:W-:Y:S02]  /*09e0*/  USHF.L.U32 UR13, UR12, 0xb, URZ ;  /* 0x0000000b0c0d7899 */ /* 0x000fe400080006ff */
[----:B------:R-:W-:Y:S02]  /*09f0*/  USHF.L.U32 UR12, UR12, 0x1, URZ ;  /* 0x000000010c0c7899 */ /* 0x000fe400080006ff */
[----:B-1----:R-:W-:Y:S01]  /*0a00*/  ULEA UR5, UR5, UR7, 0x18 ;  /* 0x0000000705057291 */ /* 0x002fe2000f8ec0ff */
[----:B------:R-:W1:Y:S11]  /*0a10*/  FENCE.VIEW.ASYNC.S ;  /* 0x00000000000073c6 */ /* 0x000e760000000000 */
[----:B-1----:R2:W1:Y:S01]  /*0a20*/  SYNCS.EXCH.64 URZ, [UR5+0xa0], UR10 ;  /* 0x0000a00a05ff75b2 */ /* 0x0024620008000100 */
[----:B------:R2:W1:Y:S01]  /*0a30*/  SYNCS.EXCH.64 URZ, [UR5+0xb0], UR12 ;  /* 0x0000b00c05ff75b2 */ /* 0x0004620008000100 */
[----:B------:R2:W1:Y:S01]  /*0a40*/  SYNCS.EXCH.64 URZ, [UR5+0xa8], UR10 ;  /* 0x0000a80a05ff75b2 */ /* 0x0004620008000100 */
[----:B------:R2:W1:Y:S02]  /*0a50*/  SYNCS.EXCH.64 URZ, [UR5+0xb8], UR12 ;  /* 0x0000b80c05ff75b2 */ /* 0x0004640008000100 */
[----:B--2---:R-:W-:Y:S01]  /*0a60*/  NOP ;  /* 0x0000000000007918 */ /* 0x004fe20000000000 */
.L_x_12:
        /* <DEDUP_REMOVED lines=22> */
[----:B------:R2:W1:Y:S01]  /*0bd0*/  SYNCS.EXCH.64 URZ, [UR7+0xf0], UR4 ;  /* 0x0000f00407ff75b2 */ /* 0x0004620008000100 */
[----:B------:R2:W1:Y:S01]  /*0be0*/  SYNCS.EXCH.64 URZ, [UR7+0xd8], UR10 ;  /* 0x0000d80a07ff75b2 */ /* 0x0004620008000100 */
[----:B------:R2:W1:Y:S02]  /*0bf0*/  SYNCS.EXCH.64 URZ, [UR7+0xf8], UR4 ;  /* 0x0000f80407ff75b2 */ /* 0x0004640008000100 */
[----:B--2---:R-:W-:Y:S01]  /*0c00*/  NOP ;  /* 0x0000000000007918 */ /* 0x004fe20000000000 */
.L_x_13:
        /* <DEDUP_REMOVED lines=18> */
.L_x_14:
[----:B-1----:R-:W1:Y:S01]  /*0d30*/  S2UR UR5, SR_CTAID.X ;  /* 0x00000000000579c3 */ /* 0x002e620000002500 */
[----:B------:R-:W-:-:S05]  /*0d40*/  CS2R.32 R87, SR_CgaSize ;  /* 0x0000000000577805 */ /* 0x000fca0000008a00 */
[----:B------:R-:W-:-:S05]  /*0d50*/  IMAD R87, R87, -0xa0, RZ ;  /* 0xffffff6057577824 */ /* 0x000fca00078e02ff */
[----:B------:R-:W-:-:S14]  /*0d60*/  R2UR UR9, R87 ;  /* 0x00000000570972ca */ /* 0x000fdc00000e0000 */
[----:B------:R-:W2:Y:S01]  /*0d70*/  LDCU UR9, c[0x0][UR9+0x2b0] ;  /* 0x00005600090977ac */ /* 0x000ea20008000800 */
[----:B------:R-:W-:Y:S01]  /*0d80*/  NOP ;  /* 0x0000000000007918 */ /* 0x000fe20000000000 */
[----:B------:R-:W-:-:S05]  /*0d90*/  CS2R.32 R87, SR_CgaSize ;  /* 0x0000000000577805 */ /* 0x000fca0000008a00 */
[----:B------:R-:W-:-:S05]  /*0da0*/  IMAD R87, R87, -0xa0, RZ ;  /* 0xffffff6057577824 */ /* 0x000fca00078e02ff */
[----:B------:R-:W-:-:S14]  /*0db0*/  R2UR UR7, R87 ;  /* 0x00000000570772ca */ /* 0x000fdc00000e0000 */
[----:B------:R-:W3:Y:S01]  /*0dc0*/  LDCU UR7, c[0x0][UR7+0x2b4] ;  /* 0x00005680070777ac */ /* 0x000ee20008000800 */
[----:B------:R-:W4:Y:S08]  /*0dd0*/  S2UR UR4, SR_CTAID.Y ;  /* 0x00000000000479c3 */ /* 0x000f300000002600 */
[----:B------:R-:W3:Y:S01]  /*0de0*/  LDC R10, c[0x0][0xb24] ;  /* 0x0002c900ff0a7b82 */ /* 0x000ee20000000800 */
[----:B-1----:R-:W-:-:S02]  /*0df0*/  I2FP.F32.U32 R87, UR5 ;  /* 0x0000000500577c45 */ /* 0x002fc40008201000 */
[----:B------:R-:W-:-:S05]  /*0e00*/  CS2R.32 R3, SR_CgaSize ;  /* 0x0000000000037805 */ /* 0x000fca0000008a00 */
[----:B------:R-:W-:-:S06]  /*0e10*/  IMAD R3, R3, -0xa0, RZ ;  /* 0xffffff6003037824 */ /* 0x000fcc00078e02ff */
[----:B------:R-:W1:Y:S01]  /*0e20*/  LDC R3, c[0x0][R3+0x2a0] ;  /* 0x0000a80003037b82 */ /* 0x000e620000000800 */
[----:B------:R-:W-:Y:S01]  /*0e30*/  MOV R15, UR5 ;  /* 0x00000005000f7c02 */ /* 0x000fe20008000f00 */
[----:B--2---:R-:W-:Y:S01]  /*0e40*/  FMUL R87, R87, UR9 ;  /* 0x0000000957577c20 */ /* 0x004fe20008400000 */
[----:B----4-:R-:W-:Y:S02]  /*0e50*/  I2FP.F32.U32 R86, UR4 ;  /* 0x0000000400567c45 */ /* 0x010fe40008201000 */
[----:B------:R-:W-:-:S05]  /*0e60*/  CS2R.32 R2, SR_CgaSize ;  /* 0x0000000000027805 */ /* 0x000fca0000008a00 */
[----:B------:R-:W-:-:S06]  /*0e70*/  IMAD R2, R2, -0xa0, RZ ;  /* 0xffffff6002027824 */ /* 0x000fcc00078e02ff */
[----:B------:R-:W2:Y:S01]  /*0e80*/  LDC R2, c[0x0][R2+0x2a4] ;  /* 0x0000a90002027b82 */ /* 0x000ea20000000800 */
[----:B------:R-:W-:Y:S01]  /*0e90*/  MOV R14, UR4 ;  /* 0x00000004000e7c02 */ /* 0x000fe20008000f00 */
[----:B------:R-:W4:Y:S01]  /*0ea0*/  F2I.U32.TRUNC.NTZ R87, R87 ;  /* 0x0000005700577305 */ /* 0x000f22000020f000 */
[----:B---3--:R-:W-:-:S05]  /*0eb0*/  FMUL R86, R86, UR7 ;  /* 0x0000000756567c20 */ /* 0x008fca0008400000 */
[----:B------:R-:W-:Y:S01]  /*0ec0*/  BAR.SYNC.DEFER_BLOCKING 0x0 ;  /* 0x0000000000007b1d */ /* 0x000fe20000010000 */
[----:B------:R-:W-:-:S05]  /*0ed0*/  ISETP.GE.AND P0, PT, R10, 0x1, PT ;  /* 0x000000010a00780c */ /* 0x000fca0003f06270 */
[----:B------:R-:W3:Y:S02]  /*0ee0*/  F2I.U32.TRUNC.NTZ R86, R86 ;  /* 0x0000005600567305 */ /* 0x000ee4000020f000 */
[----:B------:R-:W2:Y:S01]  /*0ef0*/  S2UR UR36, SR_CTAID.Z ;  /* 0x00000000002479c3 */ /* 0x000ea20000002700 */
[----:B----4-:R-:W-:-:S05]  /*0f00*/  IADD3 R87, PT, PT, -R87, RZ, RZ ;  /* 0x000000ff57577210 */ /* 0x010fca0007ffe1ff */
[----:B-1----:R-:W-:Y:S01]  /*0f10*/  IMAD R87, R3, R87, UR5 ;  /* 0x0000000503577e24 */ /* 0x002fe2000f8e0257 */
[----:B---3--:R-:W-:-:S05]  /*0f20*/  IADD3 R86, PT, PT, -R86, RZ, RZ ;  /* 0x000000ff56567210 */ /* 0x008fca0007ffe1ff */
[----:B--2---:R-:W-:Y:S01]  /*0f30*/  IMAD R86, R2, R86, UR4 ;  /* 0x0000000402567e24 */ /* 0x004fe2000f8e0256 */
[----:B------:R-:W-:Y:S06]  /*0f40*/  @!P0 BRA `(.L_x_15) ;  /* 0x0000000000b88947 */ /* 0x000fec0003800000 */
[----:B------:R-:W1:Y:S01]  /*0f50*/  LDC.64 R4, c[0x0][0xb18] ;  /* 0x0002c600ff047b82 */ /* 0x000e620000000a00 */
[----:B------:R-:W-:-:S07]  /*0f60*/  ISETP.NE.AND P0, PT, R10, 0x1, PT ;  /* 0x000000010a00780c */ /* 0x000fce0003f05270 */
[----:B------:R-:W2:Y:S08]  /*0f70*/  LDC R9, c[0x0][0xb0c] ;  /* 0x0002c300ff097b82 */ /* 0x000eb00000000800 */
[----:B------:R-:W3:Y:S08]  /*0f80*/  LDC R12, c[0x0][0x370] ;  /* 0x0000dc00ff0c7b82 */ /* 0x000ef00000000800 */
[----:B------:R-:W4:Y:S01]  /*0f90*/  LDC R11, c[0x0][0x374] ;  /* 0x0000dd00ff0b7b82 */ /* 0x000f220000000800 */
[----:B-1----:R-:W-:-:S07]  /*0fa0*/  ISETP.NE.AND P1, PT, R4, 0x1, PT ;  /* 0x000000010400780c */ /* 0x002fce0003f25270 */
[----:B------:R-:W3:Y:S01]  /*0fb0*/  LDC.64 R6, c[0x0][0xb10] ;  /* 0x0002c400ff067b82 */ /* 0x000ee20000000a00 */
[----:B--2---:R-:W-:-:S07]  /*0fc0*/  ISETP.NE.AND P2, PT, R9, 0x1, PT ;  /* 0x000000010900780c */ /* 0x004fce0003f45270 */
[----:B------:R-:W1:Y:S08]  /*0fd0*/  LDC R8, c[0x0][0xb20] ;  /* 0x0002c800ff087b82 */ /* 0x000e700000000800 */
[----:B------:R-:W2:Y:S01]  /*0fe0*/  LDC.64 R2, c[0x0][0xb28] ;  /* 0x0002ca00ff027b82 */ /* 0x000ea20000000a00 */
[----:B----4-:R-:W-:-:S04]  /*0ff0*/  IMAD.HI.U32 R13, R11, R5, RZ ;  /* 0x000000050b0d7227 */ /* 0x010fc800078e00ff */
[----:B------:R-:W-:-:S04]  /*1000*/  IMAD.HI.U32 R5, R14, R5, RZ ;  /* 0x000000050e057227 */ /* 0x000fc800078e00ff */
[----:B---3--:R-:W-:-:S05]  /*1010*/  IMAD.HI.U32 R16, R12, R6, RZ ;  /* 0x000000060c107227 */ /* 0x008fca00078e00ff */
[-C--:B------:R-:W-:Y:S01]  /*1020*/  @P2 SHF.R.U32.HI R12, RZ, R7.reuse, R16 ;  /* 0x00000007ff0c2219 */ /* 0x080fe20000011610 */
[----:B------:R-:W-:Y:S01]  /*1030*/  IMAD.HI.U32 R16, R15, R6, RZ ;  /* 0x000000060f107227 */ /* 0x000fe200078e00ff */
[-C--:B-1----:R-:W-:Y:S02]  /*1040*/  @P1 SHF.R.U32.HI R11, RZ, R8.reuse, R13 ;  /* 0x00000008ff0b1219 */ /* 0x082fe4000001160d */
[----:B------:R-:W-:Y:S02]  /*1050*/  SHF.R.U32.HI R5, RZ, R8, R5 ;  /* 0x00000008ff057219 */ /* 0x000fe40000011605 */
[----:B------:R-:W-:Y:S02]  /*1060*/  SHF.R.U32.HI R16, RZ, R7, R16 ;  /* 0x00000007ff107219 */ /* 0x000fe40000011610 */
[----:B------:R-:W-:Y:S01]  /*1070*/  SEL R5, R14, R5, !P1 ;  /* 0x000000050e057207 */ /* 0x000fe20004800000 */
[----:B--2---:R-:W-:Y:S01]  /*1080*/  IMAD.HI.U32 R13, R11, R2, RZ ;  /* 0x000000020b0d7227 */ /* 0x004fe200078e00ff */
[----:B------:R-:W-:-:S03]  /*1090*/  SEL R16, R15, R16, !P2 ;  /* 0x000000100f107207 */ /* 0x000fc60005000000 */
[----:B------:R-:W-:Y:S01]  /*10a0*/  IMAD.HI.U32 R6, R12, R2, RZ ;  /* 0x000000020c067227 */ /* 0x000fe200078e00ff */
[----:B------:R-:W-:-:S04]  /*10b0*/  @P0 SHF.R.U32.HI R11, RZ, R3, R13 ;  /* 0x00000003ff0b0219 */ /* 0x000fc8000001160d */
[----:B------:R-:W-:Y:S01]  /*10c0*/  @P0 SHF.R.U32.HI R12, RZ, R3, R6 ;  /* 0x00000003ff0c0219 */ /* 0x000fe20000011606 */
[----:B------:R-:W-:-:S04]  /*10d0*/  IMAD R11, R11, R10, RZ ;  /* 0x0000000a0b0b7224 */ /* 0x000fc800078e02ff */
[----:B------:R-:W-:Y:S01]  /*10e0*/  IMAD R6, R12, R10, RZ ;  /* 0x0000000a0c067224 */ /* 0x000fe200078e02ff */
[----:B------:R-:W-:-:S04]  /*10f0*/  ISETP.GE.AND P1, PT, R5, R11, PT ;  /* 0x0000000b0500720c */ /* 0x000fc80003f26270 */
[----:B------:R-:W-:Y:S01]  /*1100*/  ISETP.GE.OR P1, PT, R16, R6, P1 ;  /* 0x000000061000720c */ /* 0x000fe20000f26670 */
[----:B------:R-:W-:-:S05]  /*1110*/  IMAD.HI.U32 R6, R5, R2, RZ ;  /* 0x0000000205067227 */ /* 0x000fca00078e00ff */
[----:B------:R-:W-:-:S04]  /*1120*/  SHF.R.U32.HI R6, RZ, R3, R6 ;  /* 0x00000003ff067219 */ /* 0x000fc80000011606 */
[----:B------:R-:W-:-:S03]  /*1130*/  SEL R6, R5, R6, !P0 ;  /* 0x0000000605067207 */ /* 0x000fc60004000000 */
[----:B------:R-:W-:Y:S01]  /*1140*/  @!P1 IMAD.HI.U32 R7, R16, R2, RZ ;  /* 0x0000000210079227 */ /* 0x000fe200078e00ff */
[----:B------:R-:W-:-:S04]  /*1150*/  IADD3 R2, PT, PT, -R6, RZ, RZ ;  /* 0x000000ff06027210 */ /* 0x000fc80007ffe1ff */
[----:B------:R-:W-:Y:S01]  /*1160*/  @!P1 SHF.R.U32.HI R3, RZ, R3, R7 ;  /* 0x00000003ff039219 */ /* 0x000fe20000011607 */
[----:B------:R-:W-:Y:S01]  /*1170*/  IMAD R2, R10, R2, R5 ;  /* 0x000000020a027224 */ /* 0x000fe200078e0205 */
[----:B------:R-:W-:Y:S02]  /*1180*/  IADD3 R7, PT, PT, -R5, RZ, RZ ;  /* 0x000000ff05077210 */ /* 0x000fe40007ffe1ff */
[----:B------:R-:W-:-:S03]  /*1190*/  @!P1 SEL R3, R16, R3, !P0 ;  /* 0x0000000310039207 */ /* 0x000fc60004000000 */
[----:B------:R-:W-:Y:S02]  /*11a0*/  IMAD R7, R4, R7, R14 ;  /* 0x0000000704077224 */ /* 0x000fe400078e020e */
[--C-:B------:R-:W-:Y:S02]  /*11b0*/  @!P1 IMAD.IADD R6, R6, 0x1, -R3.reuse ;  /* 0x0000000106069824 */ /* 0x100fe400078e0a03 */
[----:B------:R-:W-:Y:S01]  /*11c0*/  @!P1 IMAD R3, R2, R12, R3 ;  /* 0x0000000c02039224 */ /* 0x000fe200078e0203 */
[----:B------:R-:W-:Y:S01]  /*11d0*/  IADD3 R2, PT, PT, -R16, RZ, RZ ;  /* 0x000000ff10027210 */ /* 0x000fe20007ffe1ff */
[----:B------:R-:W-:Y:S02]  /*11e0*/  @!P1 IMAD R5, R6, R10, R16 ;  /* 0x0000000a06059224 */ /* 0x000fe400078e0210 */
[----:B------:R-:W-:Y:S02]  /*11f0*/  @!P1 IMAD.MOV.U32 R16, RZ, RZ, R3 ;  /* 0x000000ffff109224 */ /* 0x000fe400078e0003 */
[----:B------:R-:W-:-:S02]  /*1200*/  IMAD R2, R9, R2, R15 ;  /* 0x0000000209027224 */ /* 0x000fc400078e020f */
[----:B------:R-:W-:Y:S02]  /*1210*/  IMAD R14, R5, R4, R7 ;  /* 0x00000004050e7224 */ /* 0x000fe400078e0207 */
[----:B------:R-:W-:Y:S02]  /*1220*/  IMAD R15, R16, R9, R2 ;  /* 0x00000009100f7224 */ /* 0x000fe400078e0202 */
.L_x_15:
[----:B------:R-:W1:Y:S01]  /*1230*/  LDCU UR4, c[0x0][0xb30] ;  /* 0x00016600ff0477ac */ /* 0x000e620008000800 */
[----:B------:R-:W2:Y:S08]  /*1240*/  S2UR UR37, SR_CgaCtaId ;  /* 0x00000000002579c3 */ /* 0x000eb00000008800 */
[----:B------:R-:W3:Y:S01]  /*1250*/  LDC R40, c[0x0][0xb24] ;  /* 0x0002c900ff287b82 */ /* 0x000ee20000000800 */
[----:B-1----:R-:W-:-:S09]  /*1260*/  UISETP.NE.AND UP1, UPT, UR4, 0x1, UPT ;  /* 0x000000010400788c */ /* 0x002fd2000bf25270 */
[----:B--2---:R-:W-:Y:S05]  /*1270*/  BRA.U UP1, `(.L_x_16) ;  /* 0x0000000101407547 */ /* 0x004fea000b800000 */
[----:B------:R-:W1:Y:S08]  /*1280*/  LDC.64 R4, c[0x0][0xb10] ;  /* 0x0002c400ff047b82 */ /* 0x000e700000000a00 */
[----:B------:R-:W2:Y:S08]  /*1290*/  LDC.64 R2, c[0x0][0xb18] ;  /* 0x0002c600ff027b82 */ /* 0x000eb00000000a00 */
[----:B------:R-:W4:Y:S08]  /*12a0*/  LDC R6, c[0x0][0xb20] ;  /* 0x0002c800ff067b82 */ /* 0x000f300000000800 */
[----:B------:R-:W3:Y:S01]  /*12b0*/  LDC R7, c[0x0][0xb0c] ;  /* 0x0002c300ff077b82 */ /* 0x000ee20000000800 */
[----:B-1----:R-:W-:-:S05]  /*12c0*/  IMAD.HI.U32 R4, R15, R4, RZ ;  /* 0x000000040f047227 */ /* 0x002fca00078e00ff */
[----:B------:R-:W-:Y:S01]  /*12d0*/  SHF.R.U32.HI R4, RZ, R5, R4 ;  /* 0x00000005ff047219 */ /* 0x000fe20000011604 */
[----:B--2---:R-:W-:Y:S01]  /*12e0*/  IMAD.HI.U32 R3, R14, R3, RZ ;  /* 0x000000030e037227 */ /* 0x004fe200078e00ff */
[----:B------:R-:W-:-:S04]  /*12f0*/  ISETP.NE.AND P0, PT, R2, 0x1, PT ;  /* 0x000000010200780c */ /* 0x000fc80003f05270 */
[----:B----4-:R-:W-:-:S04]  /*1300*/  SHF.R.U32.HI R3, RZ, R6, R3 ;  /* 0x00000006ff037219 */ /* 0x010fc80000011603 */
[----:B------:R-:W-:Y:S02]  /*1310*/  SEL R3, R14, R3, !P0 ;  /* 0x000000030e037207 */ /* 0x000fe40004000000 */
[----:B---3--:R-:W-:-:S04]  /*1320*/  ISETP.NE.AND P1, PT, R7, 0x1, PT ;  /* 0x000000010700780c */ /* 0x008fc80003f25270 */
[----:B------:R-:W-:-:S05]  /*1330*/  SEL R4, R15, R4, !P1 ;  /* 0x000000040f047207 */ /* 0x000fca0004800000 */
[----:B------:R-:W-:Y:S02]  /*1340*/  IMAD.IADD R5, R3, 0x1, -R4 ;  /* 0x0000000103057824 */ /* 0x000fe400078e0a04 */
[----:B------:R-:W-:Y:S02]  /*1350*/  IMAD.IADD R3, R4, 0x1, -R3 ;  /* 0x0000000104037824 */ /* 0x000fe400078e0a03 */
[----:B------:R-:W-:Y:S02]  /*1360*/  IMAD R15, R5, R7, R15 ;  /* 0x00000007050f7224 */ /* 0x000fe400078e020f */
[----:B------:R-:W-:-:S07]  /*1370*/  IMAD R14, R3, R2, R14 ;  /* 0x00000002030e7224 */ /* 0x000fce00078e020e */
.L_x_16:
[----:B------:R-:W-:Y:S01]  /*1380*/  BAR.SYNC.DEFER_BLOCKING 0x0 ;  /* 0x0000000000007b1d */ /* 0x000fe20000010000 */
[----:B------:R-:W-:Y:S01]  /*1390*/  UISETP.NE.AND UP1, UPT, UR8, 0x2, UPT ;  /* 0x000000020800788c */ /* 0x000fe2000bf25270 */
[----:B------:R-:W-:Y:S02]  /*13a0*/  ISETP.NE.OR P5, PT, R0, 0x2, !P5 ;  /* 0x000000020000780c */ /* 0x000fe40006fa5670 */
[----:B------:R-:W-:-:S06]  /*13b0*/  LOP3.LUT R2, R93, 0x1f, RZ, 0xc0, !PT ;  /* 0x0000001f5d027812 */ /* 0x000fcc00078ec0ff */
[----:B------:R-:W-:Y:S05]  /*13c0*/  BRA.U UP1, `(.L_x_17) ;  /* 0x0000001101a47547 */ /* 0x000fea000b800000 */
[----:B------:R-:W1:Y:S01]  /*13d0*/  LDCU UR13, c[0x0][0x38c] ;  /* 0x00007180ff0d77ac */ /* 0x000e620008000800 */
[----:B------:R-:W2:Y:S01]  /*13e0*/  LDC R8, c[0x0][0x370] ;  /* 0x0000dc00ff087b82 */ /* 0x000ea20000000800 */
[----:B------:R-:W-:Y:S01]  /*13f0*/  PLOP3.LUT P1, PT, PT, PT, UP2, 0x80, 0x8 ;  /* 0x000000000008781c */ /* 0x000fe20003f2f028 */
[----:B------:R-:W-:Y:S01]  /*1400*/  IMAD.MOV.U32 R17, RZ, RZ, 0x1 ;  /* 0x00000001ff117424 */ /* 0x000fe200078e00ff */
[----:B------:R-:W-:Y:S01]  /*1410*/  ISETP.EQ.OR P4, PT, R2, RZ, P5 ;  /* 0x000000ff0200720c */ /* 0x000fe20002f82670 */
[----:B------:R-:W-:Y:S01]  /*1420*/  IMAD.MOV.U32 R16, RZ, RZ, RZ ;  /* 0x000000ffff107224 */ /* 0x000fe200078e00ff */
[----:B------:R-:W-:Y:S02]  /*1430*/  PLOP3.LUT P1, PT, P1, PT, PT, 0x8, 0x80 ;  /* 0x000000000080781c */ /* 0x000fe40000f2e170 */
[----:B------:R-:W-:Y:S01]  /*1440*/  CS2R R12, SRZ ;  /* 0x00000000000c7805 */ /* 0x000fe2000001ff00 */
[----:B------:R-:W-:Y:S01]  /*1450*/  IMAD.MOV.U32 R11, RZ, RZ, 0x1 ;  /* 0x00000001ff0b7424 */ /* 0x000fe200078e00ff */
[----:B------:R-:W4:Y:S01]  /*1460*/  LDC R0, c[0x0][0x374] ;  /* 0x0000dd00ff007b82 */ /* 0x000f220000000800 */
[----:B------:R-:W2:Y:S01]  /*1470*/  LDCU.64 UR22, c[0x0][0x348] ;  /* 0x00006900ff1677ac */ /* 0x000ea20008000a00 */
[----:B------:R-:W-:Y:S01]  /*1480*/  UMOV UR6, URZ ;  /* 0x000000ff00067c82 */ /* 0x000fe20008000000 */
[----:B-1----:R-:W-:-:S04]  /*1490*/  UIADD3 UR5, UPT, UPT, UR13, 0x3f, URZ ;  /* 0x0000003f0d057890 */ /* 0x002fc8000fffe0ff */
[----:B------:R-:W-:-:S04]  /*14a0*/  USHF.R.S32.HI UR4, URZ, 0x1f, UR5 ;  /* 0x0000001fff047899 */ /* 0x000fc80008011405 */
[----:B------:R-:W-:-:S04]  /*14b0*/  ULEA.HI UR4, UR4, UR5, URZ, 0x6 ;  /* 0x0000000504047291 */ /* 0x000fc8000f8f30ff */
[----:B------:R-:W-:Y:S02]  /*14c0*/  USHF.R.S32.HI UR15, URZ, 0x6, UR4 ;  /* 0x00000006ff0f7899 */ /* 0x000fe40008011404 */
[----:B------:R-:W-:Y:S02]  /*14d0*/  UIADD3 UR4, UPT, UPT, UR13, -0x1, URZ ;  /* 0xffffffff0d047890 */ /* 0x000fe4000fffe0ff */
[----:B------:R-:W-:Y:S02]  /*14e0*/  UISETP.LT.U32.AND UP0, UPT, UR15, 0x6, UPT ;  /* 0x000000060f00788c */ /* 0x000fe4000bf01070 */
[----:B------:R-:W-:Y:S02]  /*14f0*/  UISETP.GE.U32.AND UP1, UPT, UR4, -0x7f, UPT ;  /* 0xffffff810400788c */ /* 0x000fe4000bf26070 */
[----:B------:R-:W-:Y:S02]  /*1500*/  USEL UR14, UR15, 0x6, UP0 ;  /* 0x000000060f0e7887 */ /* 0x000fe40008000000 */
[----:B------:R-:W-:-:S02]  /*1510*/  UIADD3 UR13, UPT, UPT, UR13, 0x7e, URZ ;  /* 0x0000007e0d0d7890 */ /* 0x000fc4000fffe0ff */
[----:B------:R-:W-:Y:S02]  /*1520*/  UIADD3 UR5, UPT, UPT, UR14, -0x1, URZ ;  /* 0xffffffff0e057890 */ /* 0x000fe4000fffe0ff */
[----:B------:R-:W-:-:S03]  /*1530*/  UIADD3 UR7, UPT, UPT, UR15, -UR14, URZ ;  /* 0x8000000e0f077290 */ /* 0x000fc6000fffe0ff */
[----:B------:R-:W-:-:S04]  /*1540*/  @UP1 UIADD3 UR5, UPT, UPT, UR14, URZ, URZ ;  /* 0x000000ff0e051290 */ /* 0x000fc8000fffe0ff */
[----:B--2---:R-:W-:-:S12]  /*1550*/  UIADD3 UR5, UPT, UPT, UR5, 0x1, URZ ;  /* 0x0000000105057890 */ /* 0x004fd8000fffe0ff */
.L_x_35:
[----:B------:R-:W-:Y:S01]  /*1560*/  UISETP.NE.AND UP0, UPT, UR37, URZ, UPT ;  /* 0x000000ff2500728c */ /* 0x000fe2000bf05270 */
[----:B------:R-:W1:Y:S08]  /*1570*/  S2UR UR37, SR_CgaCtaId ;  /* 0x00000000002579c3 */ /* 0x000e700000008800 */
[----:B------:R-:W-:Y:S05]  /*1580*/  BRA.U UP0, `(.L_x_18) ;  /* 0x0000000100347547 */ /* 0x000fea000b800000 */
[----:B------:R-:W2:Y:S01]  /*1590*/  S2R R2, SR_CgaCtaId ;  /* 0x0000000000027919 */ /* 0x000ea20000008800 */
[----:B------:R-:W-:-:S04]  /*15a0*/  MOV R3, 0x400 ;  /* 0x0000040000037802 */ /* 0x000fc80000000f00 */
[----:B--2---:R-:W-:Y:S02]  /*15b0*/  LEA R2, R2, R3, 0x18 ;  /* 0x0000000302027211 */ /* 0x004fe400078ec0ff */
[----:B------:R-:W-:-:S03]  /*15c0*/  SHF.L.U32 R3, R11, 0x1f, RZ ;  /* 0x0000001f0b037819 */ /* 0x000fc600000006ff */
[----:B------:R-:W-:-:S04]  /*15d0*/  IMAD R2, R12, 0x8, R2 ;  /* 0x000000080c027824 */ /* 0x000fc800078e0202 */
[----:B------:R-:W2:Y:S02]  /*15e0*/  SYNCS.PHASECHK.TRANS64.TRYWAIT P0, [R2+URZ+0x110], R3 ;  /* 0x00011003020075a7 */ /* 0x000ea400080011ff */
[----:B--2---:R-:W-:Y:S05]  /*15f0*/  @!P0 BRA `(.L_x_19) ;  /* 0x0000005c00f48947 */ /* 0x004fea0003800000 */
.L_x_117:
[----:B------:R-:W-:Y:S01]  /*1600*/  VIADD R12, R12, 0x1 ;  /* 0x000000010c0c7836 */ /* 0x000fe20000000000 */
[----:B------:R2:W-:Y:S04]  /*1610*/  SYNCS.ARRIVE.TRANS64.A1T0 RZ, [R2+URZ+0x100], RZ ;  /* 0x000100ff02ff79a7 */ /* 0x0005e800081000ff */
[----:B------:R-:W-:-:S04]  /*1620*/  ISETP.NE.AND P0, PT, R12, 0x2, PT ;  /* 0x000000020c00780c */ /* 0x000fc80003f05270 */
[----:B------:R-:W-:Y:S02]  /*1630*/  SEL R12, R12, RZ, P0 ;  /* 0x000000ff0c0c7207 */ /* 0x000fe40000000000 */
[----:B--2---:R-:W-:-:S04]  /*1640*/  SEL R2, RZ, 0x1, P0 ;  /* 0x00000001ff027807 */ /* 0x004fc80000000000 */
[----:B------:R-:W-:-:S07]  /*1650*/  LOP3.LUT R11, R11, R2, RZ, 0x3c, !PT ;  /* 0x000000020b0b7212 */ /* 0x000fce00078e3cff */
.L_x_18:
[----:B------:R-:W-:Y:S01]  /*1660*/  UMOV UR4, 0x400 ;  /* 0x0000040000047882 */ /* 0x000fe20000000000 */
[----:B------:R-:W-:Y:S01]  /*1670*/  SHF.L.U32 R2, R17, 0x1f, RZ ;  /* 0x0000001f11027819 */ /* 0x000fe200000006ff */
[----:B-1----:R-:W-:Y:S01]  /*1680*/  ULEA UR4, UR37, UR4, 0x18 ;  /* 0x0000000425047291 */ /* 0x002fe2000f8ec0ff */
[----:B------:R-:W-:Y:S01]  /*1690*/  R2UR UR35, R15 ;  /* 0x000000000f2372ca */ /* 0x000fe200000e0000 */
[----:B------:R-:W-:Y:S01]  /*16a0*/  UISETP.GE.U32.AND UP0, UPT, UR13, 0x7f, UPT ;  /* 0x0000007f0d00788c */ /* 0x000fe2000bf06070 */
[----:B------:R-:W-:Y:S01]  /*16b0*/  R2UR UR11, R14 ;  /* 0x000000000e0b72ca */ /* 0x000fe200000e0000 */
[----:B------:R-:W-:Y:S01]  /*16c0*/  ULEA UR8, UR6, UR4, 0x3 ;  /* 0x0000000406087291 */ /* 0x000fe2000f8e18ff */
[----:B------:R-:W-:-:S08]  /*16d0*/  UMOV UR24, URZ ;  /* 0x000000ff00187c82 */ /* 0x000fd00008000000 */
[----:B------:R1:W2:Y:S01]  /*16e0*/  SYNCS.PHASECHK.TRANS64.TRYWAIT P0, [UR8+0x30], R2 ;  /* 0x00003002ff0075a7 */ /* 0x0002a20008001108 */
[----:B------:R-:W-:Y:S02]  /*16f0*/  USHF.L.U32 UR35, UR35, 0x7, URZ ;  /* 0x0000000723237899 */ /* 0x000fe400080006ff */
[----:B------:R-:W-:Y:S01]  /*1700*/  USHF.L.U32 UR11, UR11, 0x6, URZ ;  /* 0x000000060b0b7899 */ /* 0x000fe200080006ff */
[----:B------:R-:W-:Y:S11]  /*1710*/  BRA.U !UP0, `(.L_x_20) ;  /* 0x0000000108a87547 */ /* 0x000ff6000b800000 */
[----:B------:R-:W-:Y:S01]  /*1720*/  UMOV UR16, URZ ;  /* 0x000000ff00107c82 */ /* 0x000fe20008000000 */
[----:B------:R-:W-:-:S05]  /*1730*/  UMOV UR17, UR6 ;  /* 0x0000000600117c82 */ /* 0x000fca0008000000 */
.L_x_25:
[----:B-1----:R-:W-:Y:S01]  /*1740*/  ULEA UR33, UR17, UR4, 0x3 ;  /* 0x0000000411217291 */ /* 0x002fe2000f8e18ff */
[----:B--2---:R-:W-:Y:S01]  /*1750*/  @!P5 MOV R3, 0x6000 ;  /* 0x000060000003d802 */ /* 0x004fe20000000f00 */
[----:B--2---:R-:W-:Y:S10]  /*1760*/  @P0 BRA `(.L_x_21) ;  /* 0x00000000000c0947 */ /* 0x004ff40003800000 */
[----:B------:R-:W-:-:S04]  /*1770*/  SHF.L.U32 R4, R17, 0x1f, RZ ;  /* 0x0000001f11047819 */ /* 0x000fc800000006ff */
[----:B------:R-:W2:Y:S02]  /*1780*/  SYNCS.PHASECHK.TRANS64.TRYWAIT P0, [UR33+0x30], R4 ;  /* 0x00003004ff0075a7 */ /* 0x000ea40008001121 */
[----:B--2---:R-:W-:Y:S05]  /*1790*/  @!P0 BRA `(.L_x_22) ;  /* 0x0000005c00a08947 */ /* 0x004fea0003800000 */
.L_x_21:
[----:B------:R2:W-:Y:S01]  /*17a0*/  @!P5 SYNCS.ARRIVE.TRANS64 RZ, [UR33], R3 ;  /* 0x00000003ffffd9a7 */ /* 0x0005e20008000021 */
[----:B------:R-:W-:Y:S04]  /*17b0*/  BSSY.RECONVERGENT B0, `(.L_x_23) ;  /* 0x0000003000007945 */ /* 0x000fe80003800200 */
[----:B------:R-:W-:Y:S05]  /*17c0*/  @P4 BRA `(.L_x_24) ;  /* 0x0000000000044947 */ /* 0x000fea0003800000 */
[----:B------:R-:W-:Y:S05]  /*17d0*/  BPT.TRAP 0x1 ;  /* 0x000000040000795c */ /* 0x000fea0000300000 */
.L_x_24:
[----:B------:R-:W-:Y:S05]  /*17e0*/  BSYNC.RECONVERGENT B0 ;  /* 0x0000000000007941 */ /* 0x000fea0003800200 */
.L_x_23:
[----:B------:R-:W-:Y:S02]  /*17f0*/  UIADD3 UR6, UPT, UPT, UR17, 0x1, URZ ;  /* 0x0000000111067890 */ /* 0x000fe4000fffe0ff */
[----:B------:R-:W-:Y:S02]  /*1800*/  ULEA UR32, UR17, UR4, 0xe ;  /* 0x0000000411207291 */ /* 0x000fe4000f8e70ff */
[----:B------:R-:W-:Y:S02]  /*1810*/  UISETP.NE.AND UP0, UPT, UR6, 0x6, UPT ;  /* 0x000000060600788c */ /* 0x000fe4000bf05270 */
[----:B------:R-:W-:Y:S02]  /*1820*/  UIADD3 UR26, UP1, UPT, UR22, 0x80, URZ ;  /* 0x00000080161a7890 */ /* 0x000fe4000ff3e0ff */
[----:B------:R-:W-:Y:S02]  /*1830*/  USEL UR9, URZ, 0x1, UP0 ;  /* 0x00000001ff097887 */ /* 0x000fe40008000000 */
[----:B------:R-:W-:-:S02]  /*1840*/  USEL UR6, UR6, URZ, UP0 ;  /* 0x000000ff06067287 */ /* 0x000fc40008000000 */
[----:B------:R-:W-:Y:S02]  /*1850*/  UIADD3 UR20, UP0, UPT, UR22, 0x180, URZ ;  /* 0x0000018016147890 */ /* 0x000fe4000ff1e0ff */
[----:B------:R-:W-:Y:S01]  /*1860*/  ULEA UR8, UR6, UR4, 0x3 ;  /* 0x0000000406087291 */ /* 0x000fe2000f8e18ff */
[----:B------:R-:W-:Y:S01]  /*1870*/  LOP3.LUT R17, R17, UR9, RZ, 0x3c, !PT ;  /* 0x0000000911117c12 */ /* 0x000fe2000f8e3cff */
[----:B------:R-:W-:Y:S02]  /*1880*/  USHF.L.U32 UR34, UR16, 0x6, URZ ;  /* 0x0000000610227899 */ /* 0x000fe400080006ff */
[----:B------:R-:W-:Y:S01]  /*1890*/  UIADD3.X UR27, UPT, UPT, URZ, UR23, URZ, UP1, !UPT ;  /* 0x00000017ff1b7290 */ /* 0x000fe20008ffe4ff */
[----:B-1----:R-:W-:Y:S01]  /*18a0*/  SHF.L.U32 R2, R17, 0x1f, RZ ;  /* 0x0000001f11027819 */ /* 0x002fe200000006ff */
[----:B------:R-:W-:Y:S02]  /*18b0*/  UIADD3 UR32, UPT, UPT, UR32, 0x6400, URZ ;  /* 0x0000640020207890 */ /* 0x000fe4000fffe0ff */
[----:B------:R-:W-:Y:S01]  /*18c0*/  UIADD3.X UR21, UPT, UPT, URZ, UR23, URZ, UP0, !UPT ;  /* 0x00000017ff157290 */ /* 0x000fe200087fe4ff */
[----:B------:R1:W1:Y:S01]  /*18d0*/  SYNCS.PHASECHK.TRANS64.TRYWAIT P0, [UR8+0x30], R2 ;  /* 0x00003002ff0075a7 */ /* 0x0002620008001108 */
[----:B------:R-:W-:Y:S01]  /*18e0*/  ULEA UR8, UR17, UR4, 0xd ;  /* 0x0000000411087291 */ /* 0x000fe2000f8e68ff */
[----:B------:R-:W-:Y:S01]  /*18f0*/  UMOV UR18, 0x0 ;  /* 0x0000000000127882 */ /* 0x000fe20000000000 */
[----:B------:R-:W-:-:S02]  /*1900*/  UMOV UR19, 0x10000000 ;  /* 0x1000000000137882 */ /* 0x000fc40000000000 */
[----:B------:R-:W-:Y:S01]  /*1910*/  UIADD3 UR8, UPT, UPT, UR8, 0x1e400, URZ ;  /* 0x0001e40008087890 */ /* 0x000fe2000fffe0ff */
[----:B------:R1:W-:Y:S01]  /*1920*/  UTMALDG.3D [UR32], [UR26], desc[UR18] ;  /* 0x000012201a0075b4 */ /* 0x0003e20008011000 */
[----:B------:R-:W-:Y:S01]  /*1930*/  UMOV UR12, UR36 ;  /* 0x00000024000c7c82 */ /* 0x000fe20008000000 */
[----:B------:R-:W-:Y:S01]  /*1940*/  UMOV UR9, UR33 ;  /* 0x0000002100097c82 */ /* 0x000fe20008000000 */
[----:B------:R-:W-:Y:S01]  /*1950*/  UMOV UR10, UR34 ;  /* 0x00000022000a7c82 */ /* 0x000fe20008000000 */
[----:B------:R-:W-:Y:S01]  /*1960*/  UIADD3 UR16, UPT, UPT, UR16, 0x1, URZ ;  /* 0x0000000110107890 */ /* 0x000fe2000fffe0ff */
[----:B------:R-:W-:Y:S01]  /*1970*/  UMOV UR24, UR5 ;  /* 0x0000000500187c82 */ /* 0x000fe20008000000 */
[----:B------:R-:W-:Y:S02]  /*1980*/  UMOV UR17, UR6 ;  /* 0x0000000600117c82 */ /* 0x000fe40008000000 */
[----:B------:R1:W-:Y:S01]  /*1990*/  UTMALDG.3D [UR8], [UR20], desc[UR18] ;  /* 0x00001208140075b4 */ /* 0x0003e20008011000 */
[----:B------:R-:W-:-:S09]  /*19a0*/  UISETP.NE.AND UP0, UPT, UR16, UR5, UPT ;  /* 0x000000051000728c */ /* 0x000fd2000bf05270 */
[----:B------:R-:W-:Y:S05]  /*19b0*/  BRA.U UP0, `(.L_x_25) ;  /* 0xfffffffd00607547 */ /* 0x000fea000b83ffff */
.L_x_20:
[----:B-1----:R-:W-:Y:S01]  /*19c0*/  ULEA UR8, UR6, UR4, 0x3 ;  /* 0x0000000406087291 */ /* 0x002fe2000f8e18ff */
[----:B------:R-:W-:Y:S01]  /*19d0*/  SHF.L.U32 R2, R17, 0x1f, RZ ;  /* 0x0000001f11027819 */ /* 0x000fe200000006ff */
[----:B------:R-:W-:Y:S01]  /*19e0*/  @!P1 SYNCS.ARRIVE.TRANS64.A1T0 RZ, [UR4+0x98], RZ ;  /* 0x000098ffffff99a7 */ /* 0x000fe20008100004 */
[----:B------:R-:W-:-:S06]  /*19f0*/  UISETP.GT.AND UP0, UPT, UR15, UR14, UPT ;  /* 0x0000000e0f00728c */ /* 0x000fcc000bf04270 */
[----:B--2---:R1:W2:Y:S03]  /*1a00*/  SYNCS.PHASECHK.TRANS64.TRYWAIT P0, [UR8+0x30], R2 ;  /* 0x00003002ff0075a7 */ /* 0x0042a60008001108 */
[----:B------:R-:W-:Y:S05]  /*1a10*/  BRA.U !UP0, `(.L_x_26) ;  /* 0x0000000108ac7547 */ /* 0x000fea000b800000 */
[----:B------:R-:W-:Y:S01]  /*1a20*/  UIADD3 UR21, UPT, UPT, UR7, UR24, URZ ;  /* 0x0000001807157290 */ /* 0x000fe2000fffe0ff */
[----:B------:R-:W-:-:S11]  /*1a30*/  UMOV UR25, UR6 ;  /* 0x0000000600197c82 */ /* 0x000fd60008000000 */
.L_x_31:
[----:B-1----:R-:W-:Y:S01]  /*1a40*/  ULEA UR17, UR25, UR4, 0x3 ;  /* 0x0000000419117291 */ /* 0x002fe2000f8e18ff */
[----:B--2---:R-:W-:Y:S01]  /*1a50*/  @!P5 MOV R3, 0x6000 ;  /* 0x000060000003d802 */ /* 0x004fe20000000f00 */
[----:B--2---:R-:W-:Y:S10]  /*1a60*/  @P0 BRA `(.L_x_27) ;  /* 0x00000000000c0947 */ /* 0x004ff40003800000 */
[----:B------:R-:W-:-:S04]  /*1a70*/  SHF.L.U32 R4, R17, 0x1f, RZ ;  /* 0x0000001f11047819 */ /* 0x000fc800000006ff */
[----:B------:R-:W2:Y:S02]  /*1a80*/  SYNCS.PHASECHK.TRANS64.TRYWAIT P0, [UR17+0x30], R4 ;  /* 0x00003004ff0075a7 */ /* 0x000ea40008001111 */
[----:B--2---:R-:W-:Y:S05]  /*1a90*/  @!P0 BRA `(.L_x_28) ;  /* 0x0000005800f88947 */ /* 0x004fea0003800000 */
.L_x_27:
[----:B------:R2:W-:Y:S01]  /*1aa0*/  @!P5 SYNCS.ARRIVE.TRANS64 RZ, [UR17], R3 ;  /* 0x00000003ffffd9a7 */ /* 0x0005e20008000011 */
[----:B------:R-:W-:Y:S04]  /*1ab0*/  BSSY.RECONVERGENT B0, `(.L_x_29) ;  /* 0x0000003000007945 */ /* 0x000fe80003800200 */
[----:B------:R-:W-:Y:S05]  /*1ac0*/  @P4 BRA `(.L_x_30) ;  /* 0x0000000000044947 */ /* 0x000fea0003800000 */
[----:B------:R-:W-:Y:S05]  /*1ad0*/  BPT.TRAP 0x1 ;  /* 0x000000040000795c */ /* 0x000fea0000300000 */
.L_x_30:
[----:B------:R-:W-:Y:S05]  /*1ae0*/  BSYNC.RECONVERGENT B0 ;  /* 0x0000000000007941 */ /* 0x000fea0003800200 */
.L_x_29:
        /* <DEDUP_REMOVED lines=10> */
[----:B------:R-:W-:Y:S01]  /*1b90*/  UIADD3 UR16, UPT, UPT, UR16, 0x6400, URZ ;  /* 0x0000640010107890 */ /* 0x000fe2000fffe0ff */
[----:B-1----:R-:W-:Y:S01]  /*1ba0*/  SHF.L.U32 R2, R17, 0x1f, RZ ;  /* 0x0000001f11027819 */ /* 0x002fe200000006ff */
[----:B------:R-:W-:Y:S02]  /*1bb0*/  UIADD3.X UR31, UPT, UPT, URZ, UR23, URZ, UP1, !UPT ;  /* 0x00000017ff1f7290 */ /* 0x000fe40008ffe4ff */
[----:B------:R-:W-:Y:S01]  /*1bc0*/  UIADD3.X UR29, UPT, UPT, URZ, UR23, URZ, UP0, !UPT ;  /* 0x00000017ff1d7290 */ /* 0x000fe200087fe4ff */
[----:B------:R1:W1:Y:S01]  /*1bd0*/  SYNCS.PHASECHK.TRANS64.TRYWAIT P0, [UR8+0x30], R2 ;  /* 0x00003002ff0075a7 */ /* 0x0002620008001108 */
[----:B------:R-:W-:Y:S01]  /*1be0*/  ULEA UR8, UR25, UR4, 0xd ;  /* 0x0000000419087291 */ /* 0x000fe2000f8e68ff */
[----:B------:R-:W-:Y:S01]  /*1bf0*/  UMOV UR26, 0x0 ;  /* 0x00000000001a7882 */ /* 0x000fe20000000000 */
[----:B------:R-:W-:-:S02]  /*1c00*/  UMOV UR27, 0x10000000 ;  /* 0x10000000001b7882 */ /* 0x000fc40000000000 */
[----:B------:R-:W-:Y:S01]  /*1c10*/  UIADD3 UR8, UPT, UPT, UR8, 0x1e400, URZ ;  /* 0x0001e40008087890 */ /* 0x000fe2000fffe0ff */
[----:B------:R-:W-:Y:S01]  /*1c20*/  UMOV UR19, UR35 ;  /* 0x0000002300137c82 */ /* 0x000fe20008000000 */
[----:B------:R-:W-:Y:S01]  /*1c30*/  UMOV UR20, UR36 ;  /* 0x0000002400147c82 */ /* 0x000fe20008000000 */
[----:B------:R-:W-:Y:S01]  /*1c40*/  UMOV UR12, UR36 ;  /* 0x00000024000c7c82 */ /* 0x000fe20008000000 */
[----:B------:R-:W-:Y:S01]  /*1c50*/  UMOV UR9, UR17 ;  /* 0x0000001100097c82 */ /* 0x000fe20008000000 */
[----:B------:R-:W-:Y:S01]  /*1c60*/  UMOV UR10, UR18 ;  /* 0x00000012000a7c82 */ /* 0x000fe20008000000 */
[----:B------:R1:W-:Y:S01]  /*1c70*/  UTMALDG.3D [UR16], [UR30], desc[UR26] ;  /* 0x00001a101e0075b4 */ /* 0x0003e20008011000 */
[----:B------:R-:W-:Y:S01]  /*1c80*/  UIADD3 UR24, UPT, UPT, UR24, 0x1, URZ ;  /* 0x0000000118187890 */ /* 0x000fe2000fffe0ff */
[----:B------:R-:W-:-:S03]  /*1c90*/  UMOV UR25, UR6 ;  /* 0x0000000600197c82 */ /* 0x000fc60008000000 */
[----:B------:R-:W-:Y:S01]  /*1ca0*/  UISETP.NE.AND UP0, UPT, UR24, UR21, UPT ;  /* 0x000000151800728c */ /* 0x000fe2000bf05270 */
[----:B------:R1:W-:Y:S08]  /*1cb0*/  UTMALDG.3D [UR8], [UR28], desc[UR26] ;  /* 0x00001a081c0075b4 */ /* 0x0003f00008011000 */
[----:B------:R-:W-:Y:S05]  /*1cc0*/  BRA.U UP0, `(.L_x_31) ;  /* 0xfffffffd005c7547 */ /* 0x000fea000b83ffff */
.L_x_26:
[C---:B-1----:R-:W-:Y:S01]  /*1cd0*/  LEA R2, R16.reuse, UR4, 0x3 ;  /* 0x0000000410027c11 */ /* 0x042fe2000f8e18ff */
[----:B------:R-:W-:Y:S01]  /*1ce0*/  NOP ;  /* 0x0000000000007918 */ /* 0x000fe20000000000 */
[----:B--2---:R-:W-:Y:S02]  /*1cf0*/  SHF.L.U32 R3, R13, 0x1f, RZ ;  /* 0x0000001f0d037819 */ /* 0x004fe400000006ff */
[----:B------:R-:W-:Y:S02]  /*1d00*/  LEA R4, R16, UR4, 0x4 ;  /* 0x0000000410047c11 */ /* 0x000fe4000f8e20ff */
[----:B------:R-:W1:Y:S02]  /*1d10*/  SYNCS.PHASECHK.TRANS64.TRYWAIT P0, [R2+URZ+0xa0], R3 ;  /* 0x0000a003020075a7 */ /* 0x000e6400080011ff */
[----:B-1----:R-:W-:Y:S05]  /*1d20*/  @!P0 BRA `(.L_x_32) ;  /* 0x00000058006c8947 */ /* 0x002fea0003800000 */
.L_x_120:
[----:B------:R-:W2:Y:S01]  /*1d30*/  LDS.128 R4, [R4+0x130] ;  /* 0x0001300004047984 */ /* 0x000ea20000000c00 */
[----:B---3--:R-:W-:Y:S01]  /*1d40*/  ISETP.GE.AND P0, PT, R40, 0x1, PT ;  /* 0x000000012800780c */ /* 0x008fe20003f06270 */
[----:B-1----:R-:W-:Y:S01]  /*1d50*/  VIADD R2, R2, 0xb0 ;  /* 0x000000b002027836 */ /* 0x002fe20000000000 */
[----:B------:R-:W-:Y:S01]  /*1d60*/  @!PT LDS RZ, [RZ] ;  /* 0x00000000fffff984 */ /* 0x000fe20000000800 */
[----:B------:R-:W-:Y:S01]  /*1d70*/  @!PT LDS RZ, [RZ] ;  /* 0x00000000fffff984 */ /* 0x000fe20000000800 */
[----:B------:R-:W-:Y:S01]  /*1d80*/  @!PT LDS RZ, [RZ] ;  /* 0x00000000fffff984 */ /* 0x000fe20000000800 */
[----:B------:R-:W-:Y:S01]  /*1d90*/  @!PT LDS RZ, [RZ] ;  /* 0x00000000fffff984 */ /* 0x000fe20000000800 */
[----:B------:R1:W-:Y:S06]  /*1da0*/  MEMBAR.ALL.CTA ;  /* 0x0000000000007992 */ /* 0x0003ec0000008000 */
[----:B-1----:R-:W1:Y:S01]  /*1db0*/  FENCE.VIEW.ASYNC.S ;  /* 0x00000000000073c6 */ /* 0x002e620000000000 */
[----:B------:R-:W-:-:S04]  /*1dc0*/  PRMT R2, RZ, 0x654, R2 ;  /* 0x00000654ff027816 */ /* 0x000fc80000000002 */
[----:B-1----:R1:W-:Y:S01]  /*1dd0*/  SYNCS.ARRIVE.TRANS64.RED.A1T0 RZ, [R2+URZ], RZ ;  /* 0x000000ff02ff79a7 */ /* 0x0023e200081004ff */
[----:B--2---:R-:W-:-:S13]  /*1de0*/  LOP3.LUT P2, RZ, R6, 0x1, RZ, 0xc0, !PT ;  /* 0x0000000106ff7812 */ /* 0x004fda000784c0ff */
[----:B------:R-:W-:Y:S01]  /*1df0*/  @P2 SHF.R.U32.HI R3, RZ, 0x10, R5 ;  /* 0x00000010ff032819 */ /* 0x000fe20000011605 */
[----:B------:R-:W-:Y:S01]  /*1e00*/  VOTEU.ANY UP0, P2 ;  /* 0x0000000000ff7886 */ /* 0x000fe20001000100 */
[----:B------:R-:W-:Y:S02]  /*1e10*/  @P2 MOV R10, R4 ;  /* 0x00000004000a2202 */ /* 0x000fe40000000f00 */
[----:B------:R-:W-:Y:S02]  /*1e20*/  @P2 R2UR.BROADCAST UR8, R3 ;  /* 0x00000000030822ca */ /* 0x000fe400008e0000 */
[----:B------:R-:W-:-:S11]  /*1e30*/  @P2 LOP3.LUT R9, R5, 0xffff, RZ, 0xc0, !PT ;  /* 0x0000ffff05092812 */ /* 0x000fd600078ec0ff */
[----:B------:R-:W-:Y:S01]  /*1e40*/  @UP0 UMOV UR36, UR8 ;  /* 0x0000000800240c82 */ /* 0x000fe20008000000 */
[----:B-1----:R-:W-:Y:S05]  /*1e50*/  @!P0 BRA `(.L_x_33) ;  /* 0x0000000000b88947 */ /* 0x002fea0003800000 */
[----:B------:R-:W4:Y:S01]  /*1e60*/  LDC.64 R4, c[0x0][0xb18] ;  /* 0x0002c600ff047b82 */ /* 0x000f220000000a00 */
[----:B------:R-:W-:-:S07]  /*1e70*/  ISETP.NE.AND P3, PT, R40, 0x1, PT ;  /* 0x000000012800780c */ /* 0x000fce0003f65270 */
[----:B------:R-:W1:Y:S08]  /*1e80*/  LDC.64 R6, c[0x0][0xb10] ;  /* 0x0002c400ff067b82 */ /* 0x000e700000000a00 */
[----:B------:R-:W2:Y:S08]  /*1e90*/  LDC R14, c[0x0][0xb20] ;  /* 0x0002c800ff0e7b82 */ /* 0x000eb00000000800 */
[----:B------:R-:W3:Y:S01]  /*1ea0*/  LDC R15, c[0x0][0xb0c] ;  /* 0x0002c300ff0f7b82 */ /* 0x000ee20000000800 */
[----:B----4-:R-:W-:Y:S01]  /*1eb0*/  IMAD.HI.U32 R19, R0, R5, RZ ;  /* 0x0000000500137227 */ /* 0x010fe200078e00ff */
[----:B------:R-:W-:-:S03]  /*1ec0*/  ISETP.NE.AND P0, PT, R4, 0x1, PT ;  /* 0x000000010400780c */ /* 0x000fc60003f05270 */
[----:B------:R-:W-:-:S03]  /*1ed0*/  IMAD.HI.U32 R5, R9, R5, RZ ;  /* 0x0000000509057227 */ /* 0x000fc600078e00ff */
[----:B------:R-:W4:Y:S01]  /*1ee0*/  LDC.64 R2, c[0x0][0xb28] ;  /* 0x0002ca00ff027b82 */ /* 0x000f220000000a00 */
[----:B-1----:R-:W-:-:S04]  /*1ef0*/  IMAD.HI.U32 R20, R8, R6, RZ ;  /* 0x0000000608147227 */ /* 0x002fc800078e00ff */
[----:B------:R-:W-:Y:S01]  /*1f00*/  IMAD.HI.U32 R21, R10, R6, RZ ;  /* 0x000000060a157227 */ /* 0x000fe200078e00ff */
[----:B------:R-:W-:Y:S02]  /*1f10*/  SHF.R.U32.HI R20, RZ, R7, R20 ;  /* 0x00000007ff147219 */ /* 0x000fe40000011614 */
[-C--:B--2---:R-:W-:Y:S02]  /*1f20*/  SHF.R.U32.HI R19, RZ, R14.reuse, R19 ;  /* 0x0000000eff137219 */ /* 0x084fe40000011613 */
[----:B------:R-:W-:Y:S02]  /*1f30*/  SHF.R.U32.HI R5, RZ, R14, R5 ;  /* 0x0000000eff057219 */ /* 0x000fe40000011605 */
[----:B------:R-:W-:Y:S02]  /*1f40*/  SEL R19, R0, R19, !P0 ;  /* 0x0000001300137207 */ /* 0x000fe40004000000 */
[----:B------:R-:W-:Y:S02]  /*1f50*/  SHF.R.U32.HI R21, RZ, R7, R21 ;  /* 0x00000007ff157219 */ /* 0x000fe40000011615 */
[----:B---3--:R-:W-:-:S02]  /*1f60*/  ISETP.NE.AND P1, PT, R15, 0x1, PT ;  /* 0x000000010f00780c */ /* 0x008fc40003f25270 */
[----:B------:R-:W-:Y:S02]  /*1f70*/  SEL R5, R9, R5, !P0 ;  /* 0x0000000509057207 */ /* 0x000fe40004000000 */
[----:B------:R-:W-:Y:S02]  /*1f80*/  SEL R20, R8, R20, !P1 ;  /* 0x0000001408147207 */ /* 0x000fe40004800000 */
[----:B------:R-:W-:Y:S01]  /*1f90*/  SEL R21, R10, R21, !P1 ;  /* 0x000000150a157207 */ /* 0x000fe20004800000 */
[----:B----4-:R-:W-:-:S04]  /*1fa0*/  IMAD.HI.U32 R18, R19, R2, RZ ;  /* 0x0000000213127227 */ /* 0x010fc800078e00ff */
        /* <DEDUP_REMOVED lines=10> */
[----:B------:R-:W-:-:S04]  /*2050*/  @!P0 IMAD.HI.U32 R7, R21, R2, RZ ;  /* 0x0000000215078227 */ /* 0x000fc800078e00ff */
[----:B------:R-:W-:Y:S01]  /*2060*/  IMAD.MOV R2, RZ, RZ, -R6 ;  /* 0x000000ffff027224 */ /* 0x000fe200078e0a06 */
[----:B------:R-:W-:Y:S02]  /*2070*/  @!P0 SHF.R.U32.HI R3, RZ, R3, R7 ;  /* 0x00000003ff038219 */ /* 0x000fe40000011607 */
[----:B------:R-:W-:Y:S01]  /*2080*/  IADD3 R7, PT, PT, -R5, RZ, RZ ;  /* 0x000000ff05077210 */ /* 0x000fe20007ffe1ff */
[----:B------:R-:W-:Y:S01]  /*2090*/  IMAD R2, R40, R2, R5 ;  /* 0x0000000228027224 */ /* 0x000fe200078e0205 */
        /* <DEDUP_REMOVED lines=10> */
.L_x_33:
[----:B------:R-:W1:Y:S02]  /*2140*/  LDCU UR8, c[0x0][0xb30] ;  /* 0x00016600ff0877ac */ /* 0x000e640008000800 */
[----:B-1----:R-:W-:-:S09]  /*2150*/  UISETP.NE.AND UP0, UPT, UR8, 0x1, UPT ;  /* 0x000000010800788c */ /* 0x002fd2000bf05270 */
[----:B------:R-:W-:Y:S05]  /*2160*/  BRA.U UP0, `(.L_x_34) ;  /* 0x0000000100407547 */ /* 0x000fea000b800000 */
[----:B------:R-:W1:Y:S08]  /*2170*/  LDC.64 R4, c[0x0][0xb10] ;  /* 0x0002c400ff047b82 */ /* 0x000e700000000a00 */
[----:B------:R-:W2:Y:S08]  /*2180*/  LDC.64 R2, c[0x0][0xb18] ;  /* 0x0002c600ff027b82 */ /* 0x000eb00000000a00 */
[----:B------:R-:W3:Y:S08]  /*2190*/  LDC R6, c[0x0][0xb20] ;  /* 0x0002c800ff067b82 */ /* 0x000ef00000000800 */
[----:B------:R-:W4:Y:S01]  /*21a0*/  LDC R7, c[0x0][0xb0c] ;  /* 0x0002c300ff077b82 */ /* 0x000f220000000800 */
[----:B-1----:R-:W-:-:S05]  /*21b0*/  IMAD.HI.U32 R4, R10, R4, RZ ;  /* 0x000000040a047227 */ /* 0x002fca00078e00ff */
[----:B------:R-:W-:Y:S01]  /*21c0*/  SHF.R.U32.HI R4, RZ, R5, R4 ;  /* 0x00000005ff047219 */ /* 0x000fe20000011604 */
[----:B--2---:R-:W-:Y:S01]  /*21d0*/  IMAD.HI.U32 R3, R9, R3, RZ ;  /* 0x0000000309037227 */ /* 0x004fe200078e00ff */
[----:B------:R-:W-:-:S04]  /*21e0*/  ISETP.NE.AND P0, PT, R2, 0x1, PT ;  /* 0x000000010200780c */ /* 0x000fc80003f05270 */
[----:B---3--:R-:W-:-:S04]  /*21f0*/  SHF.R.U32.HI R3, RZ, R6, R3 ;  /* 0x00000006ff037219 */ /* 0x008fc80000011603 */
[----:B------:R-:W-:Y:S02]  /*2200*/  SEL R3, R9, R3, !P0 ;  /* 0x0000000309037207 */ /* 0x000fe40004000000 */
[----:B----4-:R-:W-:-:S04]  /*2210*/  ISETP.NE.AND P1, PT, R7, 0x1, PT ;  /* 0x000000010700780c */ /* 0x010fc80003f25270 */
[----:B------:R-:W-:-:S05]  /*2220*/  SEL R4, R10, R4, !P1 ;  /* 0x000000040a047207 */ /* 0x000fca0004800000 */
[----:B------:R-:W-:Y:S02]  /*2230*/  IMAD.IADD R5, R3, 0x1, -R4 ;  /* 0x0000000103057824 */ /* 0x000fe400078e0a04 */
[----:B------:R-:W-:Y:S02]  /*2240*/  IMAD.IADD R3, R4, 0x1, -R3 ;  /* 0x0000000104037824 */ /* 0x000fe400078e0a03 */
[----:B------:R-:W-:Y:S02]  /*2250*/  IMAD R10, R5, R7, R10 ;  /* 0x00000007050a7224 */ /* 0x000fe400078e020a */
[----:B------:R-:W-:-:S07]  /*2260*/  IMAD R9, R3, R2, R9 ;  /* 0x0000000203097224 */ /* 0x000fce00078e0209 */
.L_x_34:
[----:B------:R-:W-:Y:S01]  /*2270*/  VIADD R16, R16, 0x1 ;  /* 0x0000000110107836 */ /* 0x000fe20000000000 */
[----:B------:R-:W-:Y:S01]  /*2280*/  PLOP3.LUT P1, PT, PT, PT, PT, 0x80, 0x8 ;  /* 0x000000000008781c */ /* 0x000fe20003f2f070 */
[----:B------:R-:W-:Y:S02]  /*2290*/  IMAD.IADD R15, R10, 0x1, R87 ;  /* 0x000000010a0f7824 */ /* 0x000fe400078e0257 */
[----:B------:R-:W-:Y:S01]  /*22a0*/  IMAD.IADD R14, R9, 0x1, R86 ;  /* 0x00000001090e7824 */ /* 0x000fe200078e0256 */
[----:B------:R-:W-:-:S04]  /*22b0*/  ISETP.NE.AND P0, PT, R16, 0x2, PT ;  /* 0x000000021000780c */ /* 0x000fc80003f05270 */
[----:B------:R-:W-:Y:S02]  /*22c0*/  SEL R2, RZ, 0x1, P0 ;  /* 0x00000001ff027807 */ /* 0x000fe40000000000 */
[----:B------:R-:W-:Y:S02]  /*22d0*/  SEL R16, R16, RZ, P0 ;  /* 0x000000ff10107207 */ /* 0x000fe40000000000 */
[----:B------:R-:W-:Y:S01]  /*22e0*/  LOP3.LUT R13, R13, R2, RZ, 0x3c, !PT ;  /* 0x000000020d0d7212 */ /* 0x000fe200078e3cff */
[----:B------:R-:W-:Y:S06]  /*22f0*/  @P2 BRA `(.L_x_35) ;  /* 0xfffffff000982947 */ /* 0x000fec000383ffff */
[----:B------:R-:W-:Y:S01]  /*2300*/  UIADD3 UR4, UPT, UPT, UR4, 0x30, URZ ;  /* 0x0000003004047890 */ /* 0x000fe2000fffe0ff */
[----:B------:R-:W-:-:S03]  /*2310*/  SHF.L.U32 R2, R17, 0x1f, RZ ;  /* 0x0000001f11027819 */ /* 0x000fc600000006ff */
[----:B------:R-:W-:-:S09]  /*2320*/  ULEA UR5, UR6, UR4, 0x3 ;  /* 0x0000000406057291 */ /* 0x000fd2000f8e18ff */
[----:B------:R-:W1:Y:S02]  /*2330*/  SYNCS.PHASECHK.TRANS64.TRYWAIT P0, [UR5], R2 ;  /* 0x00000002ff0075a7 */ /* 0x000e640008001105 */
[----:B-1----:R-:W-:Y:S05]  /*2340*/  @!P0 BRA `(.L_x_36) ;  /* 0x0000005000f88947 */ /* 0x002fea0003800000 */
.L_x_122:
[----:B------:R-:W-:-:S04]  /*2350*/  UIADD3 UR6, UPT, UPT, UR6, 0x1, URZ ;  /* 0x0000000106067890 */ /* 0x000fc8000fffe0ff */
[----:B------:R-:W-:-:S04]  /*2360*/  UISETP.NE.AND UP0, UPT, UR6, 0x6, UPT ;  /* 0x000000060600788c */ /* 0x000fc8000bf05270 */
[----:B------:R-:W-:Y:S02]  /*2370*/  USEL UR7, URZ, 0x1, UP0 ;  /* 0x00000001ff077887 */ /* 0x000fe40008000000 */
[----:B------:R-:W-:-:S04]  /*2380*/  USEL UR6, UR6, URZ, UP0 ;  /* 0x000000ff06067287 */ /* 0x000fc80008000000 */
[----:B------:R-:W-:Y:S01]  /*2390*/  ULEA UR5, UR6, UR4, 0x3 ;  /* 0x0000000406057291 */ /* 0x000fe2000f8e18ff */
[----:B-1----:R-:W-:-:S04]  /*23a0*/  LOP3.LUT R2, R17, UR7, RZ, 0x3c, !PT ;  /* 0x0000000711027c12 */ /* 0x002fc8000f8e3cff */
[----:B------:R-:W-:-:S04]  /*23b0*/  SHF.L.U32 R3, R2, 0x1f, RZ ;  /* 0x0000001f02037819 */ /* 0x000fc800000006ff */
[----:B------:R-:W1:Y:S02]  /*23c0*/  SYNCS.PHASECHK.TRANS64.TRYWAIT P0, [UR5], R3 ;  /* 0x00000003ff0075a7 */ /* 0x000e640008001105 */
[----:B-1----:R-:W-:Y:S05]  /*23d0*/  @!P0 BRA `(.L_x_37) ;  /* 0x0000005000ec8947 */ /* 0x002fea0003800000 */
.L_x_124:
[----:B------:R-:W-:-:S04]  /*23e0*/  UIADD3 UR6, UPT, UPT, UR6, 0x1, URZ ;  /* 0x0000000106067890 */ /* 0x000fc8000fffe0ff */
[----:B------:R-:W-:-:S04]  /*23f0*/  UISETP.NE.AND UP0, UPT, UR6, 0x6, UPT ;  /* 0x000000060600788c */ /* 0x000fc8000bf05270 */
[----:B------:R-:W-:Y:S02]  /*2400*/  USEL UR7, URZ, 0x1, UP0 ;  /* 0x00000001ff077887 */ /* 0x000fe40008000000 */
[----:B------:R-:W-:-:S04]  /*2410*/  USEL UR6, UR6, URZ, UP0 ;  /* 0x000000ff06067287 */ /* 0x000fc80008000000 */
[----:B------:R-:W-:Y:S01]  /*2420*/  ULEA UR5, UR6, UR4, 0x3 ;  /* 0x0000000406057291 */ /* 0x000fe2000f8e18ff */
[----:B------:R-:W-:-:S04]  /*2430*/  LOP3.LUT R2, R2, UR7, RZ, 0x3c, !PT ;  /* 0x0000000702027c12 */ /* 0x000fc8000f8e3cff */
[----:B-1----:R-:W-:-:S04]  /*2440*/  SHF.L.U32 R3, R2, 0x1f, RZ ;  /* 0x0000001f02037819 */ /* 0x002fc800000006ff */
[----:B------:R-:W1:Y:S02]  /*2450*/  SYNCS.PHASECHK.TRANS64.TRYWAIT P0, [UR5], R3 ;  /* 0x00000003ff0075a7 */ /* 0x000e640008001105 */
[----:B-1----:R-:W-:Y:S05]  /*2460*/  @!P0 BRA `(.L_x_38) ;  /* 0x0000005000e08947 */ /* 0x002fea0003800000 */
.L_x_126:
        /* <DEDUP_REMOVED lines=9> */
.L_x_128:
        /* <DEDUP_REMOVED lines=9> */
.L_x_130:
[----:B------:R-:W-:-:S04]  /*2590*/  UIADD3 UR6, UPT, UPT, UR6, 0x1, URZ ;  /* 0x0000000106067890 */ /* 0x000fc8000fffe0ff */
[----:B------:R-:W-:-:S04]  /*25a0*/  UISETP.NE.AND UP0, UPT, UR6, 0x6, UPT ;  /* 0x000000060600788c */ /* 0x000fc8000bf05270 */
[----:B------:R-:W-:Y:S02]  /*25b0*/  USEL UR5, URZ, 0x1, UP0 ;  /* 0x00000001ff057887 */ /* 0x000fe40008000000 */
[----:B------:R-:W-:-:S04]  /*25c0*/  USEL UR6, UR6, URZ, UP0 ;  /* 0x000000ff06067287 */ /* 0x000fc80008000000 */
[----:B------:R-:W-:Y:S01]  /*25d0*/  ULEA UR6, UR6, UR4, 0x3 ;  /* 0x0000000406067291 */ /* 0x000fe2000f8e18ff */
[----:B------:R-:W-:-:S04]  /*25e0*/  LOP3.LUT R2, R2, UR5, RZ, 0x3c, !PT ;  /* 0x0000000502027c12 */ /* 0x000fc8000f8e3cff */
[----:B------:R-:W-:Y:S01]  /*25f0*/  SHF.L.U32 R2, R2, 0x1f, RZ ;  /* 0x0000001f02027819 */ /* 0x000fe200000006ff */
[----:B-1--4-:R-:W-:-:S07]  /*2600*/  IMAD.U32 R0, RZ, RZ, UR6 ;  /* 0x00000006ff007e24 */ /* 0x012fce000f8e00ff */
.L_x_41:
[----:B-1----:R1:W2:Y:S02]  /*2610*/  SYNCS.PHASECHK.TRANS64.TRYWAIT P0, [R0+URZ], R2 ;  /* 0x00000002000075a7 */ /* 0x0022a400080011ff */
[----:B--2---:R-:W-:Y:S05]  /*2620*/  @!P0 NANOSLEEP.SYNCS 0x989680 ;  /* 0x009896800000895d */ /* 0x004fea0003900000 */
[----:B------:R-:W2:Y:S02]  /*2630*/  @!P0 SYNCS.PHASECHK.TRANS64 P0, [R0+URZ], R2 ;  /* 0x00000002000085a7 */ /* 0x000ea400080010ff */
[----:B--2---:R-:W-:Y:S05]  /*2640*/  @P0 EXIT ;  /* 0x000000000000094d */ /* 0x004fea0003800000 */
[----:B------:R-:W-:Y:S05]  /*2650*/  BRA `(.L_x_41) ;  /* 0xfffffffc00ec7947 */ /* 0x000fea000383ffff */
.L_x_17:
[----:B------:R-:W-:-:S04]  /*2660*/  UISETP.NE.AND UP1, UPT, UR37, URZ, UPT ;  /* 0x000000ff2500728c */ /* 0x000fc8000bf25270 */
[----:B------:R-:W-:-:S09]  /*2670*/  UISETP.NE.OR UP1, UPT, UR8, 0x1, UP1 ;  /* 0x000000010800788c */ /* 0x000fd20008f25670 */
[----:B------:R-:W-:Y:S05]  /*2680*/  BRA.U UP1, `(.L_x_42) ;  /* 0x0000000501487547 */ /* 0x000fea000b800000 */
[----:B------:R-:W-:Y:S01]  /*2690*/  ISETP.NE.AND P2, PT, R2, RZ, PT ;  /* 0x000000ff0200720c */ /* 0x000fe20003f45270 */
[----:B------:R-:W-:Y:S01]  /*26a0*/  IMAD.MOV.U32 R12, RZ, RZ, 0x1 ;  /* 0x00000001ff0c7424 */ /* 0x000fe200078e00ff */
[----:B------:R-:W-:Y:S02]  /*26b0*/  CS2R R10, SRZ ;  /* 0x00000000000a7805 */ /* 0x000fe4000001ff00 */
[----:B------:R-:W-:Y:S01]  /*26c0*/  CS2R R8, SRZ ;  /* 0x0000000000087805 */ /* 0x000fe2000001ff00 */
[----:B------:R-:W-:Y:S01]  /*26d0*/  UMOV UR4, 0x400 ;  /* 0x0000040000047882 */ /* 0x000fe20000000000 */
[----:B------:R-:W-:Y:S01]  /*26e0*/  UMOV UR6, URZ ;  /* 0x000000ff00067c82 */ /* 0x000fe20008000000 */
[----:B------:R-:W-:-:S12]  /*26f0*/  ULEA UR37, UR37, UR4, 0x18 ;  /* 0x0000000425257291 */ /* 0x000fd8000f8ec0ff */
.L_x_46:
[----:B------:R-:W-:Y:S02]  /*2700*/  LEA R0, R8, UR37, 0x3 ;  /* 0x0000002508007c11 */ /* 0x000fe4000f8e18ff */
[----:B------:R-:W-:-:S03]  /*2710*/  SHF.L.U32 R4, R9, 0x1f, RZ ;  /* 0x0000001f09047819 */ /* 0x000fc600000006ff */
[----:B------:R-:W-:Y:S01]  /*2720*/  VIADD R5, R0, 0x110 ;  /* 0x0000011000057836 */ /* 0x000fe20000000000 */
[----:B------:R-:W1:Y:S02]  /*2730*/  SYNCS.PHASECHK.TRANS64.TRYWAIT P0, [R0+URZ+0x100], R4 ;  /* 0x00010004000075a7 */ /* 0x000e6400080011ff */
[----:B-1----:R-:W-:Y:S05]  /*2740*/  @!P0 BRA `(.L_x_43) ;  /* 0x0000005000708947 */ /* 0x002fea0003800000 */
.L_x_131:
[----:B------:R-:W-:Y:S01]  /*2750*/  ULEA UR5, UR6, UR37, 0x3 ;  /* 0x0000002506057291 */ /* 0x000fe2000f8e18ff */
[----:B-1----:R-:W-:Y:S01]  /*2760*/  PRMT R0, RZ, 0x654, R5 ;  /* 0x00000654ff007816 */ /* 0x002fe20000000005 */
[----:B------:R-:W-:Y:S01]  /*2770*/  @!P2 IMAD.MOV.U32 R4, RZ, RZ, 0x10 ;  /* 0x00000010ff04a424 */ /* 0x000fe200078e00ff */
[----:B------:R-:W-:Y:S01]  /*2780*/  SHF.L.U32 R5, R12, 0x1f, RZ ;  /* 0x0000001f0c057819 */ /* 0x000fe200000006ff */
[----:B------:R-:W-:Y:S01]  /*2790*/  UIADD3 UR4, UPT, UPT, UR5, 0xa0, URZ ;  /* 0x000000a005047890 */ /* 0x000fe2000fffe0ff */
[----:B------:R1:W-:Y:S05]  /*27a0*/  SYNCS.ARRIVE.TRANS64.RED.A1T0 RZ, [R0+URZ], RZ ;  /* 0x000000ff00ff79a7 */ /* 0x0003ea00081004ff */
[----:B------:R-:W-:Y:S01]  /*27b0*/  IMAD.U32 R6, RZ, RZ, UR4 ;  /* 0x00000004ff067e24 */ /* 0x000fe2000f8e00ff */
[----:B------:R-:W2:Y:S04]  /*27c0*/  SYNCS.PHASECHK.TRANS64.TRYWAIT P0, [UR5+0xb0], R5 ;  /* 0x0000b005ff0075a7 */ /* 0x000ea80008001105 */
[----:B------:R-:W-:Y:S01]  /*27d0*/  PRMT R6, R2, 0x654, R6 ;  /* 0x0000065402067816 */ /* 0x000fe20000000006 */
[----:B-12---:R-:W-:Y:S06]  /*27e0*/  @!P0 BRA `(.L_x_44) ;  /* 0x00000050005c8947 */ /* 0x006fec0003800000 */
.L_x_133:
[----:B------:R-:W-:Y:S01]  /*27f0*/  ULEA UR4, UR6, UR37, 0x4 ;  /* 0x0000002506047291 */ /* 0x000fe2000f8e20ff */
[----:B------:R-:W-:Y:S01]  /*2800*/  SEL R3, R6, R3, !P2 ;  /* 0x0000000306037207 */ /* 0x000fe20005000000 */
[----:B------:R-:W-:Y:S01]  /*2810*/  UIADD3 UR5, UPT, UPT, UR5, 0xa0, URZ ;  /* 0x000000a005057890 */ /* 0x000fe2000fffe0ff */
[----:B-1----:R-:W-:Y:S01]  /*2820*/  LEA R0, R11, UR37, 0x3 ;  /* 0x000000250b007c11 */ /* 0x002fe2000f8e18ff */
[----:B------:R-:W-:Y:S01]  /*2830*/  UIADD3 UR4, UPT, UPT, UR4, 0x130, URZ ;  /* 0x0000013004047890 */ /* 0x000fe2000fffe0ff */
[----:B------:R1:W-:Y:S01]  /*2840*/  @!P2 SYNCS.ARRIVE.TRANS64.RED RZ, [R3+URZ], R4 ;  /* 0x0000000403ffa9a7 */ /* 0x0003e200080004ff */
[----:B------:R-:W-:Y:S01]  /*2850*/  UIADD3 UR6, UPT, UPT, UR6, 0x1, URZ ;  /* 0x0000000106067890 */ /* 0x000fe2000fffe0ff */
[----:B------:R-:W-:-:S03]  /*2860*/  VIADD R8, R8, 0x1 ;  /* 0x0000000108087836 */ /* 0x000fc60000000000 */
[----:B------:R-:W-:Y:S02]  /*2870*/  UISETP.NE.AND UP0, UPT, UR6, 0x2, UPT ;  /* 0x000000020600788c */ /* 0x000fe4000bf05270 */
[----:B------:R-:W-:Y:S01]  /*2880*/  ISETP.NE.AND P0, PT, R8, 0x2, PT ;  /* 0x000000020800780c */ /* 0x000fe20003f05270 */
[----:B------:R-:W-:Y:S06]  /*2890*/  UGETNEXTWORKID.BROADCAST [UR4], [UR5] ;  /* 0x00000000040073ca */ /* 0x000fec0008000100 */
[----:B------:R-:W-:Y:S02]  /*28a0*/  USEL UR4, URZ, 0x1, UP0 ;  /* 0x00000001ff047887 */ /* 0x000fe40008000000 */
[----:B------:R-:W-:-:S04]  /*28b0*/  USEL UR6, UR6, URZ, UP0 ;  /* 0x000000ff06067287 */ /* 0x000fc80008000000 */
[----:B------:R-:W-:Y:S02]  /*28c0*/  LOP3.LUT R12, R12, UR4, RZ, 0x3c, !PT ;  /* 0x000000040c0c7c12 */ /* 0x000fe4000f8e3cff */
[----:B-1----:R-:W-:-:S04]  /*28d0*/  SHF.L.U32 R4, R10, 0x1f, RZ ;  /* 0x0000001f0a047819 */ /* 0x002fc800000006ff */
[----:B------:R-:W1:Y:S02]  /*28e0*/  SYNCS.PHASECHK.TRANS64.TRYWAIT P1, [R0+URZ+0xa0], R4 ;  /* 0x0000a004000075a7 */ /* 0x000e6400080211ff */
[----:B-1----:R-:W-:Y:S05]  /*28f0*/  @!P1 BRA `(.L_x_45) ;  /* 0x0000005000309947 */ /* 0x002fea0003800000 */
.L_x_134:
[C---:B-1----:R-:W-:Y:S01]  /*2900*/  LEA R4, R11.reuse, UR37, 0x4 ;  /* 0x000000250b047c11 */ /* 0x042fe2000f8e20ff */
[----:B------:R-:W-:Y:S01]  /*2910*/  VIADD R0, R0, 0xb0 ;  /* 0x000000b000007836 */ /* 0x000fe20000000000 */
[----:B------:R-:W-:Y:S01]  /*2920*/  SEL R8, R8, RZ, P0 ;  /* 0x000000ff08087207 */ /* 0x000fe20000000000 */
[----:B------:R-:W-:-:S03]  /*2930*/  VIADD R11, R11, 0x1 ;  /* 0x000000010b0b7836 */ /* 0x000fc60000000000 */
[----:B------:R-:W1:Y:S01]  /*2940*/  LDS.128 R4, [R4+0x130] ;  /* 0x0001300004047984 */ /* 0x000e620000000c00 */
[----:B------:R-:W-:Y:S02]  /*2950*/  PRMT R0, RZ, 0x654, R0 ;  /* 0x00000654ff007816 */ /* 0x000fe40000000000 */
[C---:B------:R-:W-:Y:S01]  /*2960*/  ISETP.NE.AND P1, PT, R11.reuse, 0x2, PT ;  /* 0x000000020b00780c */ /* 0x040fe20003f25270 */
[----:B------:R-:W-:Y:S01]  /*2970*/  @!PT LDS RZ, [RZ] ;  /* 0x00000000fffff984 */ /* 0x000fe20000000800 */
[----:B------:R-:W-:Y:S01]  /*2980*/  @!PT LDS RZ, [RZ] ;  /* 0x00000000fffff984 */ /* 0x000fe20000000800 */
[----:B------:R-:W-:Y:S01]  /*2990*/  @!PT LDS RZ, [RZ] ;  /* 0x00000000fffff984 */ /* 0x000fe20000000800 */
[----:B------:R-:W-:Y:S01]  /*29a0*/  @!PT LDS RZ, [RZ] ;  /* 0x00000000fffff984 */ /* 0x000fe20000000800 */
[----:B------:R2:W-:Y:S06]  /*29b0*/  MEMBAR.ALL.CTA ;  /* 0x0000000000007992 */ /* 0x0005ec0000008000 */
[----:B--2---:R-:W2:Y:S01]  /*29c0*/  FENCE.VIEW.ASYNC.S ;  /* 0x00000000000073c6 */ /* 0x004ea20000000000 */
[----:B------:R-:W-:Y:S01]  /*29d0*/  SEL R11, R11, RZ, P1 ;  /* 0x000000ff0b0b7207 */ /* 0x000fe20000800000 */
[----:B--2---:R2:W-:Y:S01]  /*29e0*/  SYNCS.ARRIVE.TRANS64.RED.A1T0 RZ, [R0+URZ], RZ ;  /* 0x000000ff00ff79a7 */ /* 0x0045e200081004ff */
[----:B-1----:R-:W-:-:S02]  /*29f0*/  LOP3.LUT P3, RZ, R6, 0x1, RZ, 0xc0, !PT ;  /* 0x0000000106ff7812 */ /* 0x002fc4000786c0ff */
[----:B------:R-:W-:-:S04]  /*2a00*/  SEL R4, RZ, 0x1, P1 ;  /* 0x00000001ff047807 */ /* 0x000fc80000800000 */
[----:B------:R-:W-:Y:S02]  /*2a10*/  LOP3.LUT R10, R10, R4, RZ, 0x3c, !PT ;  /* 0x000000040a0a7212 */ /* 0x000fe400078e3cff */
[----:B--2---:R-:W-:-:S04]  /*2a20*/  SEL R0, RZ, 0x1, P0 ;  /* 0x00000001ff007807 */ /* 0x004fc80000000000 */
[----:B------:R-:W-:Y:S01]  /*2a30*/  LOP3.LUT R9, R9, R0, RZ, 0x3c, !PT ;  /* 0x0000000009097212 */ /* 0x000fe200078e3cff */
[----:B------:R-:W-:Y:S06]  /*2a40*/  @P3 BRA `(.L_x_46) ;  /* 0xfffffffc002c3947 */ /* 0x000fec000383ffff */
[----:B------:R-:W-:Y:S01]  /*2a50*/  ULEA UR5, UR6, UR37, 0x3 ;  /* 0x0000002506057291 */ /* 0x000fe2000f8e18ff */
[----:B------:R-:W-:-:S08]  /*2a60*/  SHF.L.U32 R2, R12, 0x1f, RZ ;  /* 0x0000001f0c027819 */ /* 0x000fd000000006ff */
[----:B------:R-:W1:Y:S02]  /*2a70*/  SYNCS.PHASECHK.TRANS64 P0, [UR5+0xb0], R2 ;  /* 0x0000b002ff0075a7 */ /* 0x000e640008001005 */
[----:B-1----:R-:W-:Y:S05]  /*2a80*/  @P0 BRA `(.L_x_47) ;  /* 0x0000000000080947 */ /* 0x002fea0003800000 */
[----:B------:R-:W1:Y:S02]  /*2a90*/  SYNCS.PHASECHK.TRANS64.TRYWAIT P0, [UR5+0xb0], R2 ;  /* 0x0000b002ff0075a7 */ /* 0x000e640008001105 */
[----:B-1----:R-:W-:Y:S05]  /*2aa0*/  @!P0 BRA `(.L_x_48) ;  /* 0x0000004c00d88947 */ /* 0x002fea0003800000 */
.L_x_47:
[----:B------:R-:W-:-:S04]  /*2ab0*/  UIADD3 UR4, UPT, UPT, UR6, 0x1, URZ ;  /* 0x0000000106047890 */ /* 0x000fc8000fffe0ff */
[----:B------:R-:W-:-:S04]  /*2ac0*/  UISETP.NE.AND UP0, UPT, UR4, 0x2, UPT ;  /* 0x000000020400788c */ /* 0x000fc8000bf05270 */
[----:B------:R-:W-:Y:S02]  /*2ad0*/  USEL UR7, URZ, 0x1, UP0 ;  /* 0x00000001ff077887 */ /* 0x000fe40008000000 */
[----:B------:R-:W-:-:S04]  /*2ae0*/  USEL UR4, UR4, URZ, UP0 ;  /* 0x000000ff04047287 */ /* 0x000fc80008000000 */
[----:B------:R-:W-:Y:S01]  /*2af0*/  ULEA UR4, UR4, UR37, 0x3 ;  /* 0x0000002504047291 */ /* 0x000fe2000f8e18ff */
[----:B-1----:R-:W-:-:S04]  /*2b00*/  LOP3.LUT R2, R12, UR7, RZ, 0x3c, !PT ;  /* 0x000000070c027c12 */ /* 0x002fc8000f8e3cff */
[----:B------:R-:W-:-:S04]  /*2b10*/  SHF.L.U32 R0, R2, 0x1f, RZ ;  /* 0x0000001f02007819 */ /* 0x000fc800000006ff */
[----:B------:R-:W1:Y:S02]  /*2b20*/  SYNCS.PHASECHK.TRANS64 P0, [UR4+0xb0], R0 ;  /* 0x0000b000ff0075a7 */ /* 0x000e640008001004 */
[----:B-1----:R-:W-:Y:S05]  /*2b30*/  @P0 EXIT ;  /* 0x000000000000094d */ /* 0x002fea0003800000 */
[----:B------:R-:W-:Y:S02]  /*2b40*/  SHF.L.U32 R2, R2, 0x1f, RZ ;  /* 0x0000001f02027819 */ /* 0x000fe400000006ff */
[----:B------:R-:W-:-:S07]  /*2b50*/  MOV R0, UR4 ;  /* 0x0000000400007c02 */ /* 0x000fce0008000f00 */
.L_x_49:
[----:B-1----:R1:W2:Y:S02]  /*2b60*/  SYNCS.PHASECHK.TRANS64.TRYWAIT P0, [R0+URZ+0xb0], R2 ;  /* 0x0000b002000075a7 */ /* 0x0022a400080011ff */
[----:B--2---:R-:W-:Y:S05]  /*2b70*/  @!P0 NANOSLEEP.SYNCS 0x989680 ;  /* 0x009896800000895d */ /* 0x004fea0003900000 */
[----:B------:R-:W2:Y:S02]  /*2b80*/  @!P0 SYNCS.PHASECHK.TRANS64 P0, [R0+URZ+0xb0], R2 ;  /* 0x0000b002000085a7 */ /* 0x000ea400080010ff */
[----:B--2---:R-:W-:Y:S05]  /*2b90*/  @P0 EXIT ;  /* 0x000000000000094d */ /* 0x004fea0003800000 */
[----:B------:R-:W-:Y:S05]  /*2ba0*/  BRA `(.L_x_49) ;  /* 0xfffffffc00ec7947 */ /* 0x000fea000383ffff */
.L_x_42:
[----:B------:R-:W-:-:S09]  /*2bb0*/  UISETP.NE.AND UP1, UPT, UR8, URZ, UPT ;  /* 0x000000ff0800728c */ /* 0x000fd2000bf25270 */
[----:B------:R-:W-:Y:S05]  /*2bc0*/  BRA.U UP1, `(.L_x_50) ;  /* 0x0000000d01b47547 */ /* 0x000fea000b800000 */
[----:B------:R-:W-:Y:S01]  /*2bd0*/  UMOV UR4, 0x40 ;  /* 0x0000004000047882 */ /* 0x000fe20000000000 */
[----:B------:R-:W-:Y:S01]  /*2be0*/  NOP ;  /* 0x0000000000007918 */ /* 0x000fe20000000000 */
[----:B------:R-:W-:Y:S01]  /*2bf0*/  ULEA UR4, UR37, UR4, 0x18 ;  /* 0x0000000425047291 */ /* 0x000fe2000f8ec0ff */
[----:B------:R-:W-:Y:S02]  /*2c00*/  UMOV UR5, 0x400 ;  /* 0x0000040000057882 */ /* 0x000fe40000000000 */
[----:B------:R-:W-:-:S06]  /*2c10*/  ULEA UR37, UR37, UR5, 0x18 ;  /* 0x0000000525257291 */ /* 0x000fcc000f8ec0ff */
[----:B------:R-:W1:Y:S02]  /*2c20*/  LDS.U8 R0, [UR4+0x1c] ;  /* 0x00001c04ff007984 */ /* 0x000e640008000000 */
[----:B-1----:R-:W-:-:S13]  /*2c30*/  ISETP.NE.AND P0, PT, R0, RZ, PT ;  /* 0x000000ff0000720c */ /* 0x002fda0003f05270 */
[----:B------:R-:W-:Y:S05]  /*2c40*/  @P0 BRA `(.L_x_51) ;  /* 0x0000000000580947 */ /* 0x000fea0003800000 */
[----:B------:R-:W-:-:S13]  /*2c50*/  ELECT P0, URZ, PT ;  /* 0x0000000000ff782f */ /* 0x000fda0003800000 */
[----:B------:R-:W-:Y:S05]  /*2c60*/  @!P0 BRA `(.L_x_52) ;  /* 0x0000000000608947 */ /* 0x000fea0003800000 */
[----:B------:R-:W-:Y:S01]  /*2c70*/  UMOV UR5, 0x10 ;  /* 0x0000001000057882 */ /* 0x000fe20000000000 */
[----:B------:R-:W-:Y:S01]  /*2c80*/  HFMA2 R0, -RZ, RZ, 0, 5.9604644775390625e-08 ;  /* 0x00000001ff007431 */ /* 0x000fe200000001ff */
[----:B------:R-:W-:-:S03]  /*2c90*/  MOV R2, 0xffff ;  /* 0x0000ffff00027802 */ /* 0x000fc60000000f00 */
[----:B------:R-:W-:Y:S04]  /*2ca0*/  DEPBAR.LE SB1, 0x36 ;  /* 0x00009d800000791a */ /* 0x000fe80000000000 */
[----:B------:R-:W1:Y:S02]  /*2cb0*/  UTCATOMSWS.FIND_AND_SET.ALIGN UP0, UR5, UR5 ;  /* 0x00000005000575e3 */ /* 0x000e640008000800 */
[----:B-1----:R-:W-:Y:S01]  /*2cc0*/  MOV R3, UR5 ;  /* 0x0000000500037c02 */ /* 0x002fe20008000f00 */
[----:B------:R-:W-:Y:S06]  /*2cd0*/  BRA.U UP0, `(.L_x_53) ;  /* 0x0000000100187547 */ /* 0x000fec000b800000 */
.L_x_54:
[----:B------:R-:W-:Y:S05]  /*2ce0*/  NANOSLEEP 0x64 ;  /* 0x000000640000795d */ /* 0x000fea0003800000 */
[----:B------:R-:W-:-:S05]  /*2cf0*/  UMOV UR5, 0x10 ;  /* 0x0000001000057882 */ /* 0x000fca0000000000 */
[----:B------:R-:W-:Y:S04]  /*2d00*/  DEPBAR.LE SB1, 0x36 ;  /* 0x00009d800000791a */ /* 0x000fe80000000000 */
[----:B------:R-:W1:Y:S02]  /*2d10*/  UTCATOMSWS.FIND_AND_SET.ALIGN UP0, UR5, UR5 ;  /* 0x00000005000575e3 */ /* 0x000e640008000800 */
[----:B-1----:R-:W-:Y:S01]  /*2d20*/  MOV R3, UR5 ;  /* 0x0000000500037c02 */ /* 0x002fe20008000f00 */
[----:B------:R-:W-:Y:S05]  /*2d30*/  BRA.U !UP0, `(.L_x_54) ;  /* 0xfffffffd08e87547 */ /* 0x000fea000b83ffff */
.L_x_53:
[-C--:B------:R-:W-:Y:S02]  /*2d40*/  SHF.L.U32 R2, R2, R3.reuse, RZ ;  /* 0x0000000302027219 */ /* 0x080fe400000006ff */
[----:B------:R-:W-:Y:S01]  /*2d50*/  SHF.L.U32 R0, R0, R3, RZ ;  /* 0x0000000300007219 */ /* 0x000fe200000006ff */
[----:B------:R-:W-:Y:S02]  /*2d60*/  IMAD.SHL.U32 R3, R3, 0x20, RZ ;  /* 0x0000002003037824 */ /* 0x000fe400078e00ff */
[----:B------:R1:W-:Y:S04]  /*2d70*/  ATOMS.OR RZ, [UR4+0x14], R2 ;  /* 0x00001402ffff798c */ /* 0x0003e8000b000004 */
[----:B------:R1:W-:Y:S04]  /*2d80*/  ATOMS.OR RZ, [UR4+0x18], R0 ;  /* 0x00001800ffff798c */ /* 0x0003e8000b000004 */
[----:B------:R1:W-:Y:S01]  /*2d90*/  STS [UR37+0x150], R3 ;  /* 0x00015003ff007988 */ /* 0x0003e20008000825 */
[----:B------:R-:W-:Y:S05]  /*2da0*/  BRA `(.L_x_52) ;  /* 0x0000000000107947 */ /* 0x000fea0003800000 */
.L_x_51:
[----:B------:R-:W-:Y:S02]  /*2db0*/  MOV R0, 0xffffffff ;  /* 0xffffffff00007802 */ /* 0x000fe40000000f00 */
[----:B------:R-:W-:-:S03]  /*2dc0*/  MOV R2, 0x2df0 ;  /* 0x00002df000027802 */ /* 0x000fc60000000f00 */
[----:B------:R1:W-:Y:S04]  /*2dd0*/  STS [UR37+0x150], R0 ;  /* 0x00015000ff007988 */ /* 0x0003e80008000825 */
[----:B-1-3-5:R-:W-:Y:S05]  /*2de0*/  CALL.REL.NOINC `($__internal_1_$__cuda_sm10x_tcgen05_guardrail_trap_phase_invalid_during_alloc) ;  /* 0x0000005000ac7944 */ /* 0x02afea0003c00000 */
.L_x_52:
[----:B------:R-:W-:Y:S05]  /*2df0*/  WARPSYNC.ALL ;  /* 0x0000000000007948 */ /* 0x000fea0003800000 */
[----:B------:R-:W2:Y:S01]  /*2e00*/  S2UR UR5, SR_CgaCtaId ;  /* 0x00000000000579c3 */ /* 0x000ea20000008800 */
[----:B------:R-:W-:Y:S01]  /*2e10*/  UMOV UR4, 0x400 ;  /* 0x0000040000047882 */ /* 0x000fe20000000000 */
[----:B------:R-:W-:-:S06]  /*2e20*/  NOP ;  /* 0x0000000000007918 */ /* 0x000fcc0000000000 */
[----:B------:R-:W-:Y:S06]  /*2e30*/  BAR.ARV 0x6, 0xa0 ;  /* 0x0182800000007b1d */ /* 0x000fec0000002000 */
[----:B------:R-:W4:Y:S01]  /*2e40*/  LDCU UR7, c[0x0][0x38c] ;  /* 0x00007180ff0777ac */ /* 0x000f220008000800 */
[----:B------:R-:W-:Y:S01]  /*2e50*/  IMAD.MOV.U32 R11, RZ, RZ, 0x1 ;  /* 0x00000001ff0b7424 */ /* 0x000fe200078e00ff */
[----:B------:R-:W-:Y:S01]  /*2e60*/  CS2R R8, SRZ ;  /* 0x0000000000087805 */ /* 0x000fe2000001ff00 */
[----:B------:R-:W-:Y:S01]  /*2e70*/  IMAD.MOV.U32 R10, RZ, RZ, RZ ;  /* 0x000000ffff0a7224 */ /* 0x000fe200078e00ff */
[----:B------:R-:W3:Y:S01]  /*2e80*/  LDCU UR6, c[0x0][0x38c] ;  /* 0x00007180ff0677ac */ /* 0x000ee20008000800 */
[----:B------:R-:W-:Y:S01]  /*2e90*/  UMOV UR15, URZ ;  /* 0x000000ff000f7c82 */ /* 0x000fe20008000000 */
[----:B------:R-:W-:Y:S01]  /*2ea0*/  UMOV UR14, URZ ;  /* 0x000000ff000e7c82 */ /* 0x000fe20008000000 */
[----:B--2---:R-:W-:Y:S01]  /*2eb0*/  ULEA UR5, UR5, UR4, 0x18 ;  /* 0x0000000405057291 */ /* 0x004fe2000f8ec0ff */
[----:B------:R-:W-:Y:S01]  /*2ec0*/  UMOV UR24, 0x0 ;  /* 0x0000000000187882 */ /* 0x000fe20000000000 */
[----:B------:R-:W-:-:S02]  /*2ed0*/  UMOV UR25, 0x8100490 ;  /* 0x0810049000197882 */ /* 0x000fc40000000000 */
[----:B------:R-:W-:Y:S02]  /*2ee0*/  UIADD3 UR10, UPT, UPT, UR5, 0x6400, URZ ;  /* 0x00006400050a7890 */ /* 0x000fe4000fffe0ff */
[----:B------:R-:W-:Y:S02]  /*2ef0*/  UIADD3 UR11, UPT, UPT, UR5, 0x1e400, URZ ;  /* 0x0001e400050b7890 */ /* 0x000fe4000fffe0ff */
[----:B----4-:R-:W-:Y:S01]  /*2f00*/  UIADD3 UR7, UPT, UPT, UR7, 0x3f, URZ ;  /* 0x0000003f07077890 */ /* 0x010fe2000fffe0ff */
[----:B-1----:R-:W1:Y:S01]  /*2f10*/  LDS R0, [UR5+0x150] ;  /* 0x00015005ff007984 */ /* 0x002e620008000800 */
[----:B------:R-:W-:Y:S02]  /*2f20*/  USHF.R.U32.HI UR10, URZ, 0x4, UR10 ;  /* 0x00000004ff0a7899 */ /* 0x000fe4000801160a */
[----:B------:R-:W-:Y:S02]  /*2f30*/  USHF.R.S32.HI UR4, URZ, 0x1f, UR7 ;  /* 0x0000001fff047899 */ /* 0x000fe40008011407 */
[----:B------:R-:W-:-:S02]  /*2f40*/  USHF.R.U32.HI UR11, URZ, 0x4, UR11 ;  /* 0x00000004ff0b7899 */ /* 0x000fc4000801160b */
[----:B------:R-:W-:Y:S02]  /*2f50*/  ULEA.HI UR4, UR4, UR7, URZ, 0x6 ;  /* 0x0000000704047291 */ /* 0x000fe4000f8f30ff */
[----:B------:R-:W-:Y:S02]  /*2f60*/  ULOP3.LUT UR10, UR10, 0x3fff, URZ, 0xc0, !UPT ;  /* 0x00003fff0a0a7892 */ /* 0x000fe4000f8ec0ff */
[----:B------:R-:W-:Y:S02]  /*2f70*/  USHF.R.S32.HI UR4, URZ, 0x6, UR4 ;  /* 0x00000006ff047899 */ /* 0x000fe40008011404 */
[----:B------:R-:W-:Y:S02]  /*2f80*/  ULOP3.LUT UR11, UR11, 0x3fff, URZ, 0xc0, !UPT ;  /* 0x00003fff0b0b7892 */ /* 0x000fe4000f8ec0ff */
[----:B------:R-:W-:Y:S01]  /*2f90*/  UISETP.LT.AND UP0, UPT, UR4, 0x1, UPT ;  /* 0x000000010400788c */ /* 0x000fe2000bf01270 */
[----:B------:R-:W-:Y:S01]  /*2fa0*/  UMOV UR22, 0x0 ;  /* 0x0000000000167882 */ /* 0x000fe20000000000 */
[----:B------:R-:W-:-:S02]  /*2fb0*/  UMOV UR23, 0x8100490 ;  /* 0x0810049000177882 */ /* 0x000fc40000000000 */
[----:B------:R-:W-:Y:S02]  /*2fc0*/  USEL UR9, UR4, 0x1, !UP0 ;  /* 0x0000000104097887 */ /* 0x000fe4000c000000 */
[----:B------:R-:W-:Y:S02]  /*2fd0*/  ULOP3.LUT UR10, UR10, 0x10000, URZ, 0xfc, !UPT ;  /* 0x000100000a0a7892 */ /* 0x000fe4000f8efcff */
[----:B------:R-:W-:Y:S02]  /*2fe0*/  ULOP3.LUT UR11, UR11, 0x10000, URZ, 0xfc, !UPT ;  /* 0x000100000b0b7892 */ /* 0x000fe4000f8efcff */
[----:B------:R-:W-:Y:S02]  /*2ff0*/  UIADD3 UR9, UPT, UPT, -UR9, URZ, URZ ;  /* 0x000000ff09097290 */ /* 0x000fe4000fffe1ff */
[----:B---3--:R-:W-:Y:S01]  /*3000*/  UISETP.GE.AND UP3, UPT, UR6, 0x1, UPT ;  /* 0x000000010600788c */ /* 0x008fe2000bf66270 */
[----:B------:R-:W-:Y:S01]  /*3010*/  UMOV UR20, 0x0 ;  /* 0x0000000000147882 */ /* 0x000fe20000000000 */
[----:B------:R-:W-:Y:S01]  /*3020*/  UMOV UR21, 0x8100490 ;  /* 0x0810049000157882 */ /* 0x000fe20000000000 */
[----:B------:R-:W-:Y:S01]  /*3030*/  UMOV UR18, 0x0 ;  /* 0x0000000000127882 */ /* 0x000fe20000000000 */
[----:B------:R-:W-:Y:S01]  /*3040*/  UMOV UR19, 0x8100490 ;  /* 0x0810049000137882 */ /* 0x000fe20000000000 */
[----:B-1----:R-:W-:-:S15]  /*3050*/  R2UR UR16, R0 ;  /* 0x00000000001072ca */ /* 0x002fde00000e0000 */
.L_x_61:
[----:B------:R-:W-:Y:S02]  /*3060*/  LEA R0, R10, UR5, 0x3 ;  /* 0x000000050a007c11 */ /* 0x000fe4000f8e18ff */
[----:B------:R-:W-:Y:S02]  /*3070*/  SHF.L.U32 R2, R9, 0x1f, RZ ;  /* 0x0000001f09027819 */ /* 0x000fe400000006ff */
[----:B------:R-:W-:Y:S01]  /*3080*/  PLOP3.LUT P0, PT, PT, PT, UP3, 0x80, 0x8 ;  /* 0x000000000008781c */ /* 0x000fe20003f0f038 */
[----:B------:R-:W-:Y:S01]  /*3090*/  VIADD R3, R0, 0xb0 ;  /* 0x000000b000037836 */ /* 0x000fe20000000000 */
[----:B-1----:R-:W1:Y:S02]  /*30a0*/  SYNCS.PHASECHK.TRANS64.TRYWAIT P1, [R0+URZ+0xa0], R2 ;  /* 0x0000a002000075a7 */ /* 0x002e6400080211ff */
[----:B-1-3--:R-:W-:Y:S09]  /*30b0*/  @!P1 BRA `(.L_x_55) ;  /* 0x00000048006c9947 */ /* 0x00aff20003800000 */
.L_x_136:
[----:B------:R-:W-:Y:S01]  /*30c0*/  LEA R4, R10, UR5, 0x4 ;  /* 0x000000050a047c11 */ /* 0x000fe2000f8e20ff */
[----:B------:R-:W-:Y:S01]  /*30d0*/  @UP3 ULEA UR6, UR14, UR5, 0x3 ;  /* 0x000000050e063291 */ /* 0x000fe2000f8e18ff */
[----:B------:R-:W-:Y:S01]  /*30e0*/  PLOP3.LUT P2, PT, PT, PT, PT, 0x80, 0x8 ;  /* 0x000000000008781c */ /* 0x000fe20003f4f070 */
[----:B------:R-:W-:Y:S01]  /*30f0*/  ULEA UR7, UR15, UR5, 0x3 ;  /* 0x000000050f077291 */ /* 0x000fe2000f8e18ff */
[----:B------:R-:W-:Y:S01]  /*3100*/  PRMT R3, RZ, 0x654, R3 ;  /* 0x00000654ff037816 */ /* 0x000fe20000000003 */
[----:B------:R-:W-:Y:S01]  /*3110*/  ULEA UR8, UR15, UR16, 0x6 ;  /* 0x000000100f087291 */ /* 0x000fe2000f8e30ff */
[----:B------:R-:W2:Y:S01]  /*3120*/  LDS.128 R4, [R4+0x130] ;  /* 0x0001300004047984 */ /* 0x000ea20000000c00 */
[----:B-1----:R-:W-:Y:S02]  /*3130*/  @P0 SHF.L.U32 R2, R8, 0x1f, RZ ;  /* 0x0000001f08020819 */ /* 0x002fe400000006ff */
[----:B------:R-:W-:Y:S01]  /*3140*/  SHF.L.U32 R0, R11, 0x1f, RZ ;  /* 0x0000001f0b007819 */ /* 0x000fe200000006ff */
[----:B------:R-:W-:Y:S01]  /*3150*/  @!PT LDS RZ, [RZ] ;  /* 0x00000000fffff984 */ /* 0x000fe20000000800 */
[----:B------:R-:W-:Y:S01]  /*3160*/  @!PT LDS RZ, [RZ] ;  /* 0x00000000fffff984 */ /* 0x000fe20000000800 */
[----:B------:R-:W-:Y:S01]  /*3170*/  @!PT LDS RZ, [RZ] ;  /* 0x00000000fffff984 */ /* 0x000fe20000000800 */
[----:B------:R-:W-:Y:S01]  /*3180*/  @!PT LDS RZ, [RZ] ;  /* 0x00000000fffff984 */ /* 0x000fe20000000800 */
[----:B------:R1:W-:Y:S06]  /*3190*/  MEMBAR.ALL.CTA ;  /* 0x0000000000007992 */ /* 0x0003ec0000008000 */
[----:B-1----:R-:W1:Y:S02]  /*31a0*/  FENCE.VIEW.ASYNC.S ;  /* 0x00000000000073c6 */ /* 0x002e640000000000 */
[----:B-1----:R1:W-:Y:S01]  /*31b0*/  SYNCS.ARRIVE.TRANS64.RED.A1T0 RZ, [R3+URZ], RZ ;  /* 0x000000ff03ff79a7 */ /* 0x0023e200081004ff */
[----:B------:R1:W3:Y:S01]  /*31c0*/  @P0 SYNCS.PHASECHK.TRANS64.TRYWAIT P2, [UR6], R2 ;  /* 0x00000002ff0005a7 */ /* 0x0002e20008041106 */
[----:B--2---:R-:W-:Y:S01]  /*31d0*/  LOP3.LUT P1, RZ, R6, 0x1, RZ, 0xc0, !PT ;  /* 0x0000000106ff7812 */ /* 0x004fe2000782c0ff */
[----:B------:R-:W2:Y:S02]  /*31e0*/  SYNCS.PHASECHK.TRANS64.TRYWAIT P0, [UR7+0xe0], R0 ;  /* 0x0000e000ff0075a7 */ /* 0x000ea40008001107 */
[----:B-123--:R-:W-:Y:S10]  /*31f0*/  @!P0 BRA `(.L_x_56) ;  /* 0x0000004800308947 */ /* 0x00eff40003800000 */
.L_x_138:
[----:B------:R-:W-:Y:S01]  /*3200*/  IADD3 R10, PT, PT, R10, 0x1, RZ ;  /* 0x000000010a0a7810 */ /* 0x000fe20007ffe0ff */
[----:B------:R-:W-:Y:S06]  /*3210*/  BRA.U !UP3, `(.L_x_57) ;  /* 0x000000010bc07547 */ /* 0x000fec000b800000 */
[----:B------:R-:W-:Y:S01]  /*3220*/  UPLOP3.LUT UP4, UPT, UPT, UPT, UPT, 0x40, 0x4 ;  /* 0x000000000004789c */ /* 0x000fe20003f8e870 */
[----:B------:R-:W-:Y:S01]  /*3230*/  UMOV UR13, UR9 ;  /* 0x00000009000d7c82 */ /* 0x000fe20008000000 */
[----:B------:R-:W-:Y:S01]  /*3240*/  UMOV UR12, UR4 ;  /* 0x00000004000c7c82 */ /* 0x000fe20008000000 */
[----:B------:R-:W-:-:S08]  /*3250*/  UMOV UR17, UR14 ;  /* 0x0000000e00117c82 */ /* 0x000fd00008000000 */
.L_x_60:
[----:B------:R-:W-:Y:S02]  /*3260*/  UIADD3 UR13, UPT, UPT, UR13, 0x1, URZ ;  /* 0x000000010d0d7890 */ /* 0x000fe4000fffe0ff */
[----:B--2---:R-:W-:Y:S02]  /*3270*/  ULEA UR6, UR17, UR5, 0x3 ;  /* 0x0000000511067291 */ /* 0x004fe4000f8e18ff */
[----:B------:R-:W-:Y:S01]  /*3280*/  UISETP.NE.AND UP0, UPT, UR13, URZ, UPT ;  /* 0x000000ff0d00728c */ /* 0x000fe2000bf05270 */
[----:B---3--:R-:W-:Y:S10]  /*3290*/  @P2 BRA `(.L_x_58) ;  /* 0x00000000000c2947 */ /* 0x008ff40003800000 */
[----:B-1----:R-:W-:Y:S04]  /*32a0*/  SHF.L.U32 R2, R8, 0x1f, RZ ;  /* 0x0000001f08027819 */ /* 0x002fe800000006ff */
[----:B------:R-:W1:Y:S02]  /*32b0*/  SYNCS.PHASECHK.TRANS64.TRYWAIT P0, [UR6], R2 ;  /* 0x00000002ff0075a7 */ /* 0x000e640008001106 */
[----:B-1----:R-:W-:Y:S05]  /*32c0*/  @!P0 BRA `(.L_x_59) ;  /* 0x0000004800148947 */ /* 0x002fea0003800000 */
.L_x_58:
[----:B------:R-:W-:Y:S01]  /*32d0*/  UISETP.NE.AND UP1, UPT, UR12, 0x1, UPT ;  /* 0x000000010c00788c */ /* 0x000fe2000bf25270 */
[----:B------:R-:W-:Y:S01]  /*32e0*/  PLOP3.LUT P2, PT, PT, PT, PT, 0x80, 0x8 ;  /* 0x000000000008781c */ /* 0x000fe20003f4f070 */
[----:B------:R-:W-:Y:S02]  /*32f0*/  UIADD3 UR14, UPT, UPT, UR17, 0x1, URZ ;  /* 0x00000001110e7890 */ /* 0x000fe4000fffe0ff */
[----:B------:R-:W-:Y:S02]  /*3300*/  ULEA UR28, UR17, UR11, 0x9 ;  /* 0x0000000b111c7291 */ /* 0x000fe4000f8e48ff */
[----:B------:R-:W-:Y:S01]  /*3310*/  UISETP.NE.AND UP2, UPT, UR14, 0x6, UPT ;  /* 0x000000060e00788c */ /* 0x000fe2000bf45270 */
[----:B------:R-:W-:Y:S01]  /*3320*/  PLOP3.LUT P0, PT, PT, PT, UP1, 0x80, 0x8 ;  /* 0x000000000008781c */ /* 0x000fe20003f0f018 */
[----:B------:R-:W-:Y:S02]  /*3330*/  UIADD3 UR40, UPT, UPT, UR28, 0x2, URZ ;  /* 0x000000021c287890 */ /* 0x000fe4000fffe0ff */
[----:B------:R-:W-:Y:S02]  /*3340*/  USEL UR27, URZ, 0x1, UP2 ;  /* 0x00000001ff1b7887 */ /* 0x000fe40009000000 */
[----:B------:R-:W-:Y:S02]  /*3350*/  USEL UR14, UR14, URZ, UP2 ;  /* 0x000000ff0e0e7287 */ /* 0x000fe40009000000 */
[----:B------:R-:W-:Y:S02]  /*3360*/  UIADD3 UR36, UPT, UPT, UR28, 0x4, URZ ;  /* 0x000000041c247890 */ /* 0x000fe4000fffe0ff */
[----:B------:R-:W-:Y:S01]  /*3370*/  @UP1 ULEA UR26, UR14, UR5, 0x3 ;  /* 0x000000050e1a1291 */ /* 0x000fe2000f8e18ff */
[----:B------:R-:W-:Y:S01]  /*3380*/  LOP3.LUT R8, R8, UR27, RZ, 0x3c, !PT ;  /* 0x0000001b08087c12 */ /* 0x000fe2000f8e3cff */
[----:B------:R-:W-:Y:S02]  /*3390*/  UIADD3 UR32, UPT, UPT, UR28, 0x6, URZ ;  /* 0x000000061c207890 */ /* 0x000fe4000fffe0ff */
[----:B------:R-:W-:Y:S01]  /*33a0*/  UIADD3 UR6, UPT, UPT, UR6, 0x30, URZ ;  /* 0x0000003006067890 */ /* 0x000fe2000fffe0ff */
[----:B-1----:R-:W-:Y:S01]  /*33b0*/  @P0 SHF.L.U32 R0, R8, 0x1f, RZ ;  /* 0x0000001f08000819 */ /* 0x002fe200000006ff */
[----:B------:R-:W-:Y:S01]  /*33c0*/  UIADD3 UR12, UPT, UPT, UR12, -0x1, URZ ;  /* 0xffffffff0c0c7890 */ /* 0x000fe2000fffe0ff */
[----:B------:R-:W-:Y:S02]  /*33d0*/  UMOV UR29, 0x40004040 ;  /* 0x40004040001d7882 */ /* 0x000fe40000000000 */
[----:B------:R2:W3:Y:S01]  /*33e0*/  @P0 SYNCS.PHASECHK.TRANS64.TRYWAIT P2, [UR26], R0 ;  /* 0x00000000ff0005a7 */ /* 0x0004e2000804111a */
[----:B------:R-:W-:Y:S01]  /*33f0*/  ULEA UR26, UR17, UR10, 0xa ;  /* 0x0000000a111a7291 */ /* 0x000fe2000f8e50ff */
[----:B------:R-:W-:Y:S01]  /*3400*/  UMOV UR27, 0x40004040 ;  /* 0x40004040001b7882 */ /* 0x000fe20000000000 */
[----:B------:R-:W-:Y:S02]  /*3410*/  UMOV UR41, 0x40004040 ;  /* 0x4000404000297882 */ /* 0x000fe40000000000 */
[----:B------:R-:W-:Y:S02]  /*3420*/  UIADD3 UR38, UPT, UPT, UR26, 0x2, URZ ;  /* 0x000000021a267890 */ /* 0x000fe4000fffe0ff */
[----:B------:R-:W-:Y:S02]  /*3430*/  UIADD3 UR34, UPT, UPT, UR26, 0x4, URZ ;  /* 0x000000041a227890 */ /* 0x000fe4000fffe0ff */
[----:B------:R-:W-:Y:S01]  /*3440*/  UIADD3 UR30, UPT, UPT, UR26, 0x6, URZ ;  /* 0x000000061a1e7890 */ /* 0x000fe2000fffe0ff */
[----:B------:R2:W-:Y:S01]  /*3450*/  UTCHMMA gdesc[UR26], gdesc[UR28], tmem[UR8], tmem[UR24], idesc[UR25], UP4 ;  /* 0x00ff181c1a0075ea */ /* 0x0005e2000a000008 */
[----:B------:R-:W-:Y:S01]  /*3460*/  UPLOP3.LUT UP4, UPT, UPT, UPT, UPT, 0x80, 0x8 ;  /* 0x000000000008789c */ /* 0x000fe20003f8f070 */
[----:B------:R-:W-:Y:S01]  /*3470*/  UMOV UR39, 0x40004040 ;  /* 0x4000404000277882 */ /* 0x000fe20000000000 */
[----:B------:R-:W-:Y:S01]  /*3480*/  UMOV UR37, 0x40004040 ;  /* 0x4000404000257882 */ /* 0x000fe20000000000 */
[----:B------:R2:W-:Y:S01]  /*3490*/  UTCHMMA gdesc[UR38], gdesc[UR40], tmem[UR8], tmem[UR22], idesc[UR23], UPT ;  /* 0x00ff1628260075ea */ /* 0x0005e2000b800008 */
[----:B------:R-:W-:Y:S01]  /*34a0*/  UMOV UR35, 0x40004040 ;  /* 0x4000404000237882 */ /* 0x000fe20000000000 */
[----:B------:R-:W-:Y:S01]  /*34b0*/  UMOV UR33, 0x40004040 ;  /* 0x4000404000217882 */ /* 0x000fe20000000000 */
[----:B------:R-:W-:Y:S01]  /*34c0*/  UMOV UR31, 0x40004040 ;  /* 0x40004040001f7882 */ /* 0x000fe20000000000 */
[----:B------:R2:W-:Y:S01]  /*34d0*/  UTCHMMA gdesc[UR34], gdesc[UR36], tmem[UR8], tmem[UR20], idesc[UR21], UPT ;  /* 0x00ff1424220075ea */ /* 0x0005e2000b800008 */
[----:B------:R2:W-:Y:S01]  /*34e0*/  UTCHMMA gdesc[UR30], gdesc[UR32], tmem[UR8], tmem[UR18], idesc[UR19], UPT ;  /* 0x00ff12201e0075ea */ /* 0x0005e2000b800008 */
[----:B------:R2:W-:Y:S01]  /*34f0*/  UTCBAR [UR6], URZ ;  /* 0x000000ff060073e9 */ /* 0x0005e200080000ff */
[----:B------:R-:W-:Y:S01]  /*3500*/  UMOV UR17, UR14 ;  /* 0x0000000e00117c82 */ /* 0x000fe20008000000 */
[----:B------:R-:W-:Y:S05]  /*3510*/  BRA.U UP0, `(.L_x_60) ;  /* 0xfffffffd00507547 */ /* 0x000fea000b83ffff */
.L_x_57:
[----:B------:R-:W-:Y:S01]  /*3520*/  UIADD3 UR15, UPT, UPT, UR15, 0x1, URZ ;  /* 0x000000010f0f7890 */ /* 0x000fe2000fffe0ff */
[C---:B------:R-:W-:Y:S01]  /*3530*/  ISETP.NE.AND P0, PT, R10.reuse, 0x2, PT ;  /* 0x000000020a00780c */ /* 0x040fe20003f05270 */
[----:B------:R-:W-:Y:S02]  /*3540*/  UIADD3 UR7, UPT, UPT, UR7, 0xc0, URZ ;  /* 0x000000c007077890 */ /* 0x000fe4000fffe0ff */
[----:B------:R-:W-:Y:S01]  /*3550*/  UISETP.NE.AND UP0, UPT, UR15, 0x4, UPT ;  /* 0x000000040f00788c */ /* 0x000fe2000bf05270 */
[----:B-12---:R-:W-:Y:S02]  /*3560*/  SEL R0, RZ, 0x1, P0 ;  /* 0x00000001ff007807 */ /* 0x006fe40000000000 */
[----:B------:R-:W-:Y:S01]  /*3570*/  SEL R10, R10, RZ, P0 ;  /* 0x000000ff0a0a7207 */ /* 0x000fe20000000000 */
[----:B------:R-:W-:Y:S01]  /*3580*/  USEL UR6, URZ, 0x1, UP0 ;  /* 0x00000001ff067887 */ /* 0x000fe20008000000 */
[----:B------:R-:W-:Y:S01]  /*3590*/  LOP3.LUT R9, R9, R0, RZ, 0x3c, !PT ;  /* 0x0000000009097212 */ /* 0x000fe200078e3cff */
[----:B------:R-:W-:Y:S01]  /*35a0*/  USEL UR15, UR15, URZ, UP0 ;  /* 0x000000ff0f0f7287 */ /* 0x000fe20008000000 */
[----:B------:R1:W-:Y:S03]  /*35b0*/  UTCBAR [UR7], URZ ;  /* 0x000000ff070073e9 */ /* 0x0003e600080000ff */
[----:B------:R-:W-:Y:S01]  /*35c0*/  LOP3.LUT R11, R11, UR6, RZ, 0x3c, !PT ;  /* 0x000000060b0b7c12 */ /* 0x000fe2000f8e3cff */
[----:B------:R-:W-:Y:S07]  /*35d0*/  @P1 BRA `(.L_x_61) ;  /* 0xfffffff800a01947 */ /* 0x000fee000383ffff */
[----:B------:R-:W2:Y:S01]  /*35e0*/  S2UR UR4, SR_CgaCtaId ;  /* 0x00000000000479c3 */ /* 0x000ea20000008800 */
[----:B------:R-:W-:Y:S01]  /*35f0*/  ELECT P0, URZ, PT ;  /* 0x0000000000ff782f */ /* 0x000fe20003800000 */
[----:B------:R-:W-:Y:S01]  /*3600*/  IMAD.MOV.U32 R0, RZ, RZ, 0x1 ;  /* 0x00000001ff007424 */ /* 0x000fe200078e00ff */
[----:B------:R-:W-:Y:S01]  /*3610*/  UIADD3 UR5, UPT, UPT, UR5, 0xe0, URZ ;  /* 0x000000e005057890 */ /* 0x000fe2000fffe0ff */
[----:B------:R-:W-:Y:S01]  /*3620*/  SHF.L.U32 R2, R11, 0x1f, RZ ;  /* 0x0000001f0b027819 */ /* 0x000fe200000006ff */
[----:B------:R-:W-:-:S03]  /*3630*/  UMOV UR6, 0x40 ;  /* 0x0000004000067882 */ /* 0x000fc60000000000 */
[----:B------:R-:W-:Y:S01]  /*3640*/  UVIRTCOUNT.DEALLOC.SMPOOL 0x80 ;  /* 0x000000800000784c */ /* 0x000fe20000000000 */
[----:B--2---:R-:W-:Y:S02]  /*3650*/  ULEA UR4, UR4, UR6, 0x18 ;  /* 0x0000000604047291 */ /* 0x004fe4000f8ec0ff */
[----:B------:R-:W-:-:S07]  /*3660*/  ULEA UR6, UR15, UR5, 0x3 ;  /* 0x000000050f067291 */ /* 0x000fce000f8e18ff */
[----:B------:R2:W-:Y:S02]  /*3670*/  @P0 STS.U8 [UR4+0x1c], R0 ;  /* 0x00001c00ff000988 */ /* 0x0005e40008000004 */
[----:B------:R-:W4:Y:S02]  /*3680*/  SYNCS.PHASECHK.TRANS64.TRYWAIT P0, [UR6], R2 ;  /* 0x00000002ff0075a7 */ /* 0x000f240008001106 */
[----:B--2-4-:R-:W-:Y:S05]  /*3690*/  @!P0 BRA `(.L_x_62) ;  /* 0x0000004400388947 */ /* 0x014fea0003800000 */
.L_x_141:
[----:B-1----:R-:W-:-:S04]  /*36a0*/  UIADD3 UR7, UPT, UPT, UR15, 0x1, URZ ;  /* 0x000000010f077890 */ /* 0x002fc8000fffe0ff */
[----:B------:R-:W-:-:S04]  /*36b0*/  UISETP.NE.AND UP0, UPT, UR7, 0x4, UPT ;  /* 0x000000040700788c */ /* 0x000fc8000bf05270 */
[----:B------:R-:W-:Y:S02]  /*36c0*/  USEL UR8, URZ, 0x1, UP0 ;  /* 0x00000001ff087887 */ /* 0x000fe40008000000 */
[----:B------:R-:W-:-:S04]  /*36d0*/  USEL UR7, UR7, URZ, UP0 ;  /* 0x000000ff07077287 */ /* 0x000fc80008000000 */
[----:B------:R-:W-:Y:S01]  /*36e0*/  ULEA UR6, UR7, UR5, 0x3 ;  /* 0x0000000507067291 */ /* 0x000fe2000f8e18ff */
[----:B--2---:R-:W-:-:S04]  /*36f0*/  LOP3.LUT R2, R11, UR8, RZ, 0x3c, !PT ;  /* 0x000000080b027c12 */ /* 0x004fc8000f8e3cff */
[----:B------:R-:W-:-:S04]  /*3700*/  SHF.L.U32 R3, R2, 0x1f, RZ ;  /* 0x0000001f02037819 */ /* 0x000fc800000006ff */
[----:B------:R-:W1:Y:S02]  /*3710*/  SYNCS.PHASECHK.TRANS64.TRYWAIT P0, [UR6], R3 ;  /* 0x00000003ff0075a7 */ /* 0x000e640008001106 */
[----:B-1----:R-:W-:Y:S05]  /*3720*/  @!P0 BRA `(.L_x_63) ;  /* 0x00000044002c8947 */ /* 0x002fea0003800000 */
.L_x_143:
        /* <DEDUP_REMOVED lines=9> */
.L_x_145:
[----:B------:R-:W-:-:S04]  /*37c0*/  UIADD3 UR7, UPT, UPT, UR7, 0x1, URZ ;  /* 0x0000000107077890 */ /* 0x000fc8000fffe0ff */
[----:B------:R-:W-:-:S04]  /*37d0*/  UISETP.NE.AND UP0, UPT, UR7, 0x4, UPT ;  /* 0x000000040700788c */ /* 0x000fc8000bf05270 */
[----:B------:R-:W-:Y:S02]  /*37e0*/  USEL UR6, URZ, 0x1, UP0 ;  /* 0x00000001ff067887 */ /* 0x000fe40008000000 */
[----:B------:R-:W-:-:S04]  /*37f0*/  USEL UR7, UR7, URZ, UP0 ;  /* 0x000000ff07077287 */ /* 0x000fc80008000000 */
[----:B------:R-:W-:Y:S01]  /*3800*/  ULEA UR7, UR7, UR5, 0x3 ;  /* 0x0000000507077291 */ /* 0x000fe2000f8e18ff */
[----:B------:R-:W-:-:S04]  /*3810*/  LOP3.LUT R2, R2, UR6, RZ, 0x3c, !PT ;  /* 0x0000000602027c12 */ /* 0x000fc8000f8e3cff */
[----:B------:R-:W-:-:S04]  /*3820*/  SHF.L.U32 R2, R2, 0x1f, RZ ;  /* 0x0000001f02027819 */ /* 0x000fc800000006ff */
[----:B------:R-:W2:Y:S02]  /*3830*/  SYNCS.PHASECHK.TRANS64.TRYWAIT P0, [UR7], R2 ;  /* 0x00000002ff0075a7 */ /* 0x000ea40008001107 */
[----:B--2---:R-:W-:Y:S05]  /*3840*/  @!P0 BRA `(.L_x_65) ;  /* 0x0000004400148947 */ /* 0x004fea0003800000 */
.L_x_147:
[----:B------:R-:W-:Y:S01]  /*3850*/  NOP ;  /* 0x0000000000007918 */ /* 0x000fe20000000000 */
[----:B-1----:R-:W1:Y:S01]  /*3860*/  LDS R0, [UR4+0x14] ;  /* 0x00001404ff007984 */ /* 0x002e620008000800 */
[----:B------:R-:W-:Y:S01]  /*3870*/  ULOP3.LUT UR6, UR16, 0xffff, URZ, 0xc0, !UPT ;  /* 0x0000ffff10067892 */ /* 0x000fe2000f8ec0ff */
[----:B------:R-:W-:Y:S01]  /*3880*/  UMOV UR8, 0xffff ;  /* 0x0000ffff00087882 */ /* 0x000fe20000000000 */
[----:B------:R-:W-:Y:S02]  /*3890*/  UMOV UR5, 0x1 ;  /* 0x0000000100057882 */ /* 0x000fe40000000000 */
[----:B------:R-:W-:-:S04]  /*38a0*/  USHF.R.U32.HI UR6, URZ, 0x5, UR6 ;  /* 0x00000005ff067899 */ /* 0x000fc80008011606 */
[----:B------:R-:W-:Y:S02]  /*38b0*/  USHF.L.U32 UR8, UR8, UR6, URZ ;  /* 0x0000000608087299 */ /* 0x000fe400080006ff */
[----:B------:R-:W-:-:S04]  /*38c0*/  USHF.L.U32 UR5, UR5, UR6, URZ ;  /* 0x0000000605057299 */ /* 0x000fc800080006ff */
[----:B-1----:R-:W-:-:S04]  /*38d0*/  LOP3.LUT R0, R0, UR8, RZ, 0xc0, !PT ;  /* 0x0000000800007c12 */ /* 0x002fc8000f8ec0ff */
[----:B------:R-:W-:-:S13]  /*38e0*/  ISETP.NE.AND P0, PT, R0, UR8, PT ;  /* 0x0000000800007c0c */ /* 0x000fda000bf05270 */
[----:B------:R-:W-:Y:S05]  /*38f0*/  @P0 BRA `(.L_x_66) ;  /* 0x0000000000580947 */ /* 0x000fea0003800000 */
[----:B------:R-:W1:Y:S02]  /*3900*/  LDS R0, [UR4+0x18] ;  /* 0x00001804ff007984 */ /* 0x000e640008000800 */
[----:B-1----:R-:W-:-:S04]  /*3910*/  LOP3.LUT R0, R0, UR5, RZ, 0xc0, !PT ;  /* 0x0000000500007c12 */ /* 0x002fc8000f8ec0ff */
[----:B------:R-:W-:-:S13]  /*3920*/  ISETP.NE.AND P0, PT, R0, UR5, PT ;  /* 0x0000000500007c0c */ /* 0x000fda000bf05270 */
[----:B------:R-:W-:Y:S05]  /*3930*/  @P0 BRA `(.L_x_67) ;  /* 0x00000000003c0947 */ /* 0x000fea0003800000 */
[----:B------:R-:W1:Y:S01]  /*3940*/  S2R R2, SR_LANEID ;  /* 0x0000000000027919 */ /* 0x000e620000000000 */
[----:B------:R-:W-:Y:S01]  /*3950*/  ULOP3.LUT UR8, URZ, UR8, URZ, 0x33, !UPT ;  /* 0x00000008ff087292 */ /* 0x000fe2000f8e33ff */
[----:B------:R-:W-:Y:S02]  /*3960*/  VOTEU.ANY UR7, UPT, PT ;  /* 0x0000000000077886 */ /* 0x000fe400038e0100 */
[----:B------:R-:W-:-:S03]  /*3970*/  UFLO.U32 UR7, UR7 ;  /* 0x00000007000772bd */ /* 0x000fc600080e0000 */
[----:B------:R-:W-:-:S04]  /*3980*/  IMAD.U32 R0, RZ, RZ, UR8 ;  /* 0x00000008ff007e24 */ /* 0x000fc8000f8e00ff */
[----:B------:R2:W4:Y:S02]  /*3990*/  REDUX UR6, R0 ;  /* 0x00000000000673c4 */ /* 0x0005240000000000 */
[----:B------:R1:W-:Y:S02]  /*39a0*/  UTCATOMSWS.AND URZ, UR8 ;  /* 0x0000000800ff79e3 */ /* 0x0003e40008000000 */
[----:B-1----:R-:W-:Y:S02]  /*39b0*/  ISETP.EQ.U32.AND P0, PT, R2, UR7, PT ;  /* 0x0000000702007c0c */ /* 0x002fe4000bf02070 */
[----:B--2---:R-:W-:Y:S02]  /*39c0*/  LOP3.LUT R0, RZ, UR5, RZ, 0x33, !PT ;  /* 0x00000005ff007c12 */ /* 0x004fe4000f8e33ff */
[----:B----4-:R-:W-:Y:S02]  /*39d0*/  MOV R2, UR6 ;  /* 0x0000000600027c02 */ /* 0x010fe40008000f00 */
[----:B------:R-:W1:Y:S07]  /*39e0*/  REDUX UR5, R0 ;  /* 0x00000000000573c4 */ /* 0x000e6e0000000000 */
[----:B------:R2:W-:Y:S01]  /*39f0*/  @P0 ATOMS.AND RZ, [UR4+0x14], R2 ;  /* 0x00001402ffff098c */ /* 0x0005e2000a800004 */
[----:B-1----:R-:W-:-:S05]  /*3a00*/  IMAD.U32 R0, RZ, RZ, UR5 ;  /* 0x00000005ff007e24 */ /* 0x002fca000f8e00ff */
[----:B------:R2:W-:Y:S01]  /*3a10*/  @P0 ATOMS.AND RZ, [UR4+0x18], R0 ;  /* 0x00001800ffff098c */ /* 0x0005e2000a800004 */
[----:B------:R-:W-:Y:S05]  /*3a20*/  BRA `(.L_x_68) ;  /* 0x0000000000147947 */ /* 0x000fea0003800000 */
.L_x_67:
[----:B------:R-:W-:Y:S02]  /*3a30*/  MOV R2, 0x3a50 ;  /* 0x00003a5000027802 */ /* 0x000fe40000000f00 */
[----:B---3-5:R-:W-:Y:S05]  /*3a40*/  CALL.REL.NOINC `($__internal_0_$__cuda_sm10x_tcgen05_guardrail_trap_col_being_dealloced_not_returned_by_alloc) ;  /* 0x0000004400887944 */ /* 0x028fea0003c00000 */
[----:B------:R-:W-:Y:S05]  /*3a50*/  BRA `(.L_x_68) ;  /* 0x0000000000087947 */ /* 0x000fea0003800000 */
.L_x_66:
[----:B------:R-:W-:Y:S02]  /*3a60*/  MOV R2, 0x3a80 ;  /* 0x00003a8000027802 */ /* 0x000fe40000000f00 */
[----:B---3-5:R-:W-:Y:S05]  /*3a70*/  CALL.REL.NOINC `($__internal_2_$__cuda_sm10x_tcgen05_guardrail_trap_unallocated_columns_being_dealloced) ;  /* 0x0000004400947944 */ /* 0x028fea0003c00000 */
.L_x_68:
[----:B------:R-:W-:Y:S01]  /*3a80*/  NOP ;  /* 0x0000000000007918 */ /* 0x000fe20000000000 */
[----:B------:R-:W-:Y:S05]  /*3a90*/  EXIT ;  /* 0x000000000000794d */ /* 0x000fea0003800000 */
.L_x_50:
[----:B------:R-:W-:-:S09]  /*3aa0*/  UISETP.NE.OR UP2, UPT, UR8, 0x3, !UP2 ;  /* 0x000000030800788c */ /* 0x000fd2000d745670 */
[----:B------:R-:W-:Y:S05]  /*3ab0*/  BRA.U UP2, `(.L_x_69) ;  /* 0x0000000d02b07547 */ /* 0x000fea000b800000 */
[----:B------:R-:W1:Y:S01]  /*3ac0*/  LDC R0, c[0x0][0xb30] ;  /* 0x0002cc00ff007b82 */ /* 0x000e620000000800 */
[----:B------:R-:W2:Y:S01]  /*3ad0*/  LDCU.64 UR8, c[0x0][0x888] ;  /* 0x00011100ff0877ac */ /* 0x000ea20008000a00 */
[----:B------:R-:W-:Y:S02]  /*3ae0*/  HFMA2 R27, -RZ, RZ, 0, 0 ;  /* 0x00000000ff1b7431 */ /* 0x000fe400000001ff */
[----:B------:R-:W-:Y:S01]  /*3af0*/  IMAD.MOV.U32 R29, RZ, RZ, 0x1 ;  /* 0x00000001ff1d7424 */ /* 0x000fe200078e00ff */
[----:B------:R-:W-:Y:S01]  /*3b00*/  MOV R25, 0x2000 ;  /* 0x0000200000197802 */ /* 0x000fe20000000f00 */
[----:B------:R-:W4:Y:S01]  /*3b10*/  LDCU.64 UR4, c[0x0][0x890] ;  /* 0x00011200ff0477ac */ /* 0x000f220008000a00 */
[----:B------:R-:W-:Y:S01]  /*3b20*/  IMAD.MOV.U32 R28, RZ, RZ, RZ ;  /* 0x000000ffff1c7224 */ /* 0x000fe200078e00ff */
[----:B------:R-:W3:Y:S01]  /*3b30*/  LDC R24, c[0x0][0x370] ;  /* 0x0000dc00ff187b82 */ /* 0x000ee20000000800 */
[----:B------:R-:W-:Y:S01]  /*3b40*/  UMOV UR7, 0x400 ;  /* 0x0000040000077882 */ /* 0x000fe20000000000 */
[----:B------:R-:W-:-:S02]  /*3b50*/  UPLOP3.LUT UP1, UPT, UPT, UPT, UPT, 0x40, 0x4 ;  /* 0x000000000004789c */ /* 0x000fc40003f2e870 */
[----:B------:R-:W-:Y:S01]  /*3b60*/  ULEA UR7, UR37, UR7, 0x18 ;  /* 0x0000000725077291 */ /* 0x000fe2000f8ec0ff */
[----:B------:R-:W-:-:S03]  /*3b70*/  UMOV UR13, URZ ;  /* 0x000000ff000d7c82 */ /* 0x000fc60008000000 */
[----:B------:R-:W3:Y:S01]  /*3b80*/  LDC R3, c[0x0][0xb0c] ;  /* 0x0002c300ff037b82 */ /* 0x000ee20000000800 */
[----:B--2---:R-:W-:Y:S02]  /*3b90*/  UISETP.NE.U32.AND UP3, UPT, UR8, URZ, UPT ;  /* 0x000000ff0800728c */ /* 0x004fe4000bf65070 */
[----:B----4-:R-:W-:-:S05]  /*3ba0*/  UISETP.NE.U32.AND UP4, UPT, UR4, URZ, UPT ;  /* 0x000000ff0400728c */ /* 0x010fca000bf85070 */
[----:B------:R-:W2:Y:S01]  /*3bb0*/  LDC R18, c[0x0][0xb20] ;  /* 0x0002c800ff127b82 */ /* 0x000ea20000000800 */
[----:B-1----:R-:W-:Y:S01]  /*3bc0*/  ISETP.NE.AND P1, PT, R0, 0x1, PT ;  /* 0x000000010000780c */ /* 0x002fe20003f25270 */
[----:B------:R-:W-:Y:S02]  /*3bd0*/  UISETP.NE.AND.EX UP3, UPT, UR9, URZ, UPT, UP3 ;  /* 0x000000ff0900728c */ /* 0x000fe4000bf65330 */
[----:B------:R-:W-:-:S04]  /*3be0*/  UISETP.NE.AND.EX UP4, UPT, UR5, URZ, UPT, UP4 ;  /* 0x000000ff0500728c */ /* 0x000fc8000bf85340 */
[----:B------:R-:W1:Y:S08]  /*3bf0*/  LDC.64 R30, c[0x0][0x348] ;  /* 0x0000d200ff1e7b82 */ /* 0x000e700000000a00 */
[----:B------:R-:W4:Y:S08]  /*3c00*/  LDC.64 R16, c[0x0][0xb10] ;  /* 0x0002c400ff107b82 */ /* 0x000f300000000a00 */
[----:B------:R-:W1:Y:S08]  /*3c10*/  LDC.64 R6, c[0x0][0xb18] ;  /* 0x0002c600ff067b82 */ /* 0x000e700000000a00 */
[----:B------:R-:W1:Y:S08]  /*3c20*/  LDC.64 R4, c[0x0][0xb28] ;  /* 0x0002ca00ff047b82 */ /* 0x000e700000000a00 */
[----:B--23--:R-:W1:Y:S02]  /*3c30*/  LDC R19, c[0x0][0x374] ;  /* 0x0000dd00ff137b82 */ /* 0x00ce640000000800 */
.L_x_78:
[C---:B------:R-:W-:Y:S02]  /*3c40*/  LEA R0, R28.reuse, UR7, 0x3 ;  /* 0x000000071c007c11 */ /* 0x040fe4000f8e18ff */
[----:B------:R-:W-:Y:S02]  /*3c50*/  SHF.L.U32 R2, R27, 0x1f, RZ ;  /* 0x0000001f1b027819 */ /* 0x000fe400000006ff */
[----:B------:R-:W-:Y:S02]  /*3c60*/  LEA R20, R28, UR7, 0x4 ;  /* 0x000000071c147c11 */ /* 0x000fe4000f8e20ff */
[----:B--2---:R-:W2:Y:S02]  /*3c70*/  SYNCS.PHASECHK.TRANS64.TRYWAIT P0, [R0+URZ+0xa0], R2 ;  /* 0x0000a002000075a7 */ /* 0x004ea400080011ff */
[----:B--2---:R-:W-:Y:S05]  /*3c80*/  @!P0 BRA `(.L_x_70) ;  /* 0x00000040001c8947 */ /* 0x004fea0003800000 */
.L_x_148:
[----:B------:R-:W-:Y:S01]  /*3c90*/  ISETP.GE.AND P0, PT, R40, 0x1, PT ;  /* 0x000000012800780c */ /* 0x000fe20003f06270 */
[----:B------:R-:W3:Y:S01]  /*3ca0*/  LDS.128 R20, [R20+0x130] ;  /* 0x0001300014147984 */ /* 0x000ee20000000c00 */
[----:B--2---:R-:W-:Y:S01]  /*3cb0*/  VIADD R0, R0, 0xb0 ;  /* 0x000000b000007836 */ /* 0x004fe20000000000 */
[----:B------:R-:W-:Y:S01]  /*3cc0*/  @!PT LDS RZ, [RZ] ;  /* 0x00000000fffff984 */ /* 0x000fe20000000800 */
[----:B------:R-:W-:Y:S01]  /*3cd0*/  @!PT LDS RZ, [RZ] ;  /* 0x00000000fffff984 */ /* 0x000fe20000000800 */
[----:B------:R-:W-:Y:S01]  /*3ce0*/  @!PT LDS RZ, [RZ] ;  /* 0x00000000fffff984 */ /* 0x000fe20000000800 */
[----:B------:R-:W-:Y:S01]  /*3cf0*/  @!PT LDS RZ, [RZ] ;  /* 0x00000000fffff984 */ /* 0x000fe20000000800 */
[----:B------:R2:W-:Y:S06]  /*3d00*/  MEMBAR.ALL.CTA ;  /* 0x0000000000007992 */ /* 0x0005ec0000008000 */
[----:B--2---:R-:W2:Y:S01]  /*3d10*/  FENCE.VIEW.ASYNC.S ;  /* 0x00000000000073c6 */ /* 0x004ea20000000000 */
[----:B------:R-:W-:Y:S04]  /*3d20*/  PRMT R0, RZ, 0x654, R0 ;  /* 0x00000654ff007816 */ /* 0x000fe80000000000 */
[----:B--2---:R2:W-:Y:S01]  /*3d30*/  SYNCS.ARRIVE.TRANS64.RED.A1T0 RZ, [R0+URZ], RZ ;  /* 0x000000ff00ff79a7 */ /* 0x0045e200081004ff */
[----:B---3--:R-:W-:Y:S11]  /*3d40*/  LOP3.LUT P3, RZ, R22, 0x1, RZ, 0xc0, !PT ;  /* 0x0000000116ff7812 */ /* 0x008ff6000786c0ff */
[----:B------:R-:W-:Y:S02]  /*3d50*/  @!UPT UIADD3 URZ, UPT, UPT, URZ, URZ, URZ ;  /* 0x000000fffffff290 */ /* 0x000fe4000fffe0ff */
[----:B------:R-:W-:Y:S02]  /*3d60*/  @P3 MOV R11, R20 ;  /* 0x00000014000b3202 */ /* 0x000fe40000000f00 */
[----:B------:R-:W-:Y:S01]  /*3d70*/  @P3 LOP3.LUT R10, R21, 0xffff, RZ, 0xc0, !PT ;  /* 0x0000ffff150a3812 */ /* 0x000fe200078ec0ff */
[----:B--2---:R-:W-:Y:S06]  /*3d80*/  @!P0 BRA `(.L_x_71) ;  /* 0x0000000000a48947 */ /* 0x004fec0003800000 */
[-C--:B-1----:R-:W-:Y:S01]  /*3d90*/  IMAD.HI.U32 R0, R19, R7.reuse, RZ ;  /* 0x0000000713007227 */ /* 0x082fe200078e00ff */
[----:B------:R-:W-:Y:S02]  /*3da0*/  ISETP.NE.AND P0, PT, R6, 0x1, PT ;  /* 0x000000010600780c */ /* 0x000fe40003f05270 */
[----:B------:R-:W-:Y:S01]  /*3db0*/  ISETP.NE.AND P2, PT, R40, 0x1, PT ;  /* 0x000000012800780c */ /* 0x000fe20003f45270 */
[----:B----4-:R-:W-:Y:S01]  /*3dc0*/  IMAD.HI.U32 R9, R24, R16, RZ ;  /* 0x0000001018097227 */ /* 0x010fe200078e00ff */
[----:B------:R-:W-:Y:S02]  /*3dd0*/  SHF.R.U32.HI R0, RZ, R18, R0 ;  /* 0x00000012ff007219 */ /* 0x000fe40000011600 */
[----:B------:R-:W-:Y:S01]  /*3de0*/  ISETP.NE.AND P4, PT, R3, 0x1, PT ;  /* 0x000000010300780c */ /* 0x000fe20003f85270 */
[----:B------:R-:W-:Y:S01]  /*3df0*/  IMAD.HI.U32 R13, R10, R7, RZ ;  /* 0x000000070a0d7227 */ /* 0x000fe200078e00ff */
[----:B------:R-:W-:Y:S02]  /*3e00*/  SHF.R.U32.HI R9, RZ, R17, R9 ;  /* 0x00000011ff097219 */ /* 0x000fe40000011609 */
[----:B------:R-:W-:Y:S01]  /*3e10*/  SEL R0, R19, R0, !P0 ;  /* 0x0000000013007207 */ /* 0x000fe20004000000 */
[----:B------:R-:W-:Y:S01]  /*3e20*/  IMAD.HI.U32 R12, R11, R16, RZ ;  /* 0x000000100b0c7227 */ /* 0x000fe200078e00ff */
[----:B------:R-:W-:Y:S03]  /*3e30*/  SEL R9, R24, R9, !P4 ;  /* 0x0000000918097207 */ /* 0x000fe60006000000 */
[-C--:B------:R-:W-:Y:S01]  /*3e40*/  IMAD.HI.U32 R8, R0, R4.reuse, RZ ;  /* 0x0000000400087227 */ /* 0x080fe200078e00ff */
[----:B------:R-:W-:Y:S03]  /*3e50*/  SHF.R.U32.HI R12, RZ, R17, R12 ;  /* 0x00000011ff0c7219 */ /* 0x000fe6000001160c */
[----:B------:R-:W-:Y:S01]  /*3e60*/  IMAD.HI.U32 R2, R9, R4, RZ ;  /* 0x0000000409027227 */ /* 0x000fe200078e00ff */
[-C--:B------:R-:W-:Y:S02]  /*3e70*/  @P2 SHF.R.U32.HI R0, RZ, R5.reuse, R8 ;  /* 0x00000005ff002219 */ /* 0x080fe40000011608 */
[----:B------:R-:W-:Y:S02]  /*3e80*/  SHF.R.U32.HI R8, RZ, R18, R13 ;  /* 0x00000012ff087219 */ /* 0x000fe4000001160d */
[----:B------:R-:W-:Y:S01]  /*3e90*/  @P2 SHF.R.U32.HI R9, RZ, R5, R2 ;  /* 0x00000005ff092219 */ /* 0x000fe20000011602 */
[----:B------:R-:W-:Y:S01]  /*3ea0*/  IMAD R0, R40, R0, RZ ;  /* 0x0000000028007224 */ /* 0x000fe200078e02ff */
[----:B------:R-:W-:Y:S02]  /*3eb0*/  SEL R8, R10, R8, !P0 ;  /* 0x000000080a087207 */ /* 0x000fe40004000000 */
[----:B------:R-:W-:Y:S01]  /*3ec0*/  SEL R2, R11, R12, !P4 ;  /* 0x0000000c0b027207 */ /* 0x000fe20006000000 */
[----:B------:R-:W-:Y:S01]  /*3ed0*/  IMAD R12, R40, R9, RZ ;  /* 0x00000009280c7224 */ /* 0x000fe200078e02ff */
[C---:B------:R-:W-:Y:S01]  /*3ee0*/  ISETP.GE.AND P0, PT, R8.reuse, R0, PT ;  /* 0x000000000800720c */ /* 0x040fe20003f06270 */
[----:B------:R-:W-:Y:S03]  /*3ef0*/  IMAD.HI.U32 R0, R8, R4, RZ ;  /* 0x0000000408007227 */ /* 0x000fe600078e00ff */
[----:B------:R-:W-:Y:S02]  /*3f00*/  ISETP.GE.OR P0, PT, R2, R12, P0 ;  /* 0x0000000c0200720c */ /* 0x000fe40000706670 */
[-C--:B------:R-:W-:Y:S04]  /*3f10*/  SHF.R.U32.HI R0, RZ, R5.reuse, R0 ;  /* 0x00000005ff007219 */ /* 0x080fe80000011600 */
[----:B------:R-:W-:Y:S05]  /*3f20*/  SEL R13, R8, R0, !P2 ;  /* 0x00000000080d7207 */ /* 0x000fea0005000000 */
[----:B------:R-:W-:Y:S02]  /*3f30*/  IMAD.MOV R12, RZ, RZ, -R13 ;  /* 0x000000ffff0c7224 */ /* 0x000fe400078e0a0d */
[----:B------:R-:W-:Y:S04]  /*3f40*/  @!P0 IMAD.HI.U32 R0, R2, R4, RZ ;  /* 0x0000000402008227 */ /* 0x000fe800078e00ff */
[----:B------:R-:W-:Y:S01]  /*3f50*/  IMAD R12, R40, R12, R8 ;  /* 0x0000000c280c7224 */ /* 0x000fe200078e0208 */
[----:B------:R-:W-:Y:S04]  /*3f60*/  @!P0 SHF.R.U32.HI R0, RZ, R5, R0 ;  /* 0x00000005ff008219 */ /* 0x000fe80000011600 */
[----:B------:R-:W-:Y:S04]  /*3f70*/  @!P0 SEL R0, R2, R0, !P2 ;  /* 0x0000000002008207 */ /* 0x000fe80005000000 */
[----:B------:R-:W-:Y:S01]  /*3f80*/  @!P0 IADD3 R13, PT, PT, R13, -R0, RZ ;  /* 0x800000000d0d8210 */ /* 0x000fe20007ffe0ff */
[----:B------:R-:W-:Y:S01]  /*3f90*/  @!P0 IMAD R0, R9, R12, R0 ;  /* 0x0000000c09008224 */ /* 0x000fe200078e0200 */
[----:B------:R-:W-:Y:S01]  /*3fa0*/  IADD3 R9, PT, PT, -R8, RZ, RZ ;  /* 0x000000ff08097210 */ /* 0x000fe20007ffe1ff */
[--C-:B------:R-:W-:Y:S02]  /*3fb0*/  IMAD.MOV R12, RZ, RZ, -R2.reuse ;  /* 0x000000ffff0c7224 */ /* 0x100fe400078e0a02 */
[----:B------:R-:W-:Y:S02]  /*3fc0*/  @!P0 IMAD R8, R13, R40, R2 ;  /* 0x000000280d088224 */ /* 0x000fe400078e0202 */
[----:B------:R-:W-:Y:S02]  /*3fd0*/  @!P0 IMAD.MOV.U32 R2, RZ, RZ, R0 ;  /* 0x000000ffff028224 */ /* 0x000fe400078e0000 */
[----:B------:R-:W-:Y:S02]  /*3fe0*/  IMAD R11, R3, R12, R11 ;  /* 0x0000000c030b7224 */ /* 0x000fe400078e020b */
[----:B------:R-:W-:Y:S02]  /*3ff0*/  IMAD R10, R6, R9, R10 ;  /* 0x00000009060a7224 */ /* 0x000fe400078e020a */
[----:B------:R-:W-:Y:S02]  /*4000*/  IMAD R11, R2, R3, R11 ;  /* 0x00000003020b7224 */ /* 0x000fe400078e020b */
[----:B------:R-:W-:Y:S02]  /*4010*/  IMAD R10, R8, R6, R10 ;  /* 0x00000006080a7224 */ /* 0x000fe400078e020a */
.L_x_71:
[----:B------:R-:W-:Y:S05]  /*4020*/  BRA.U UP1, `(.L_x_72) ;  /* 0x0000000101107547 */ /* 0x000fea000b800000 */
[----:B------:R-:W-:Y:S04]  /*4030*/  MOV R2, UR6 ;  /* 0x0000000600027c02 */ /* 0x000fe80008000f00 */
[----:B------:R-:W-:Y:S04]  /*4040*/  SHF.L.U32 R2, R2, 0x1f, RZ ;  /* 0x0000001f02027819 */ /* 0x000fe800000006ff */
[----:B------:R-:W2:Y:S02]  /*4050*/  SYNCS.PHASECHK.TRANS64.TRYWAIT P0, [UR7+0x98], R2 ;  /* 0x00009802ff0075a7 */ /* 0x000ea40008001107 */
[----:B--2---:R-:W-:Y:S05]  /*4060*/  @!P0 BRA `(.L_x_73) ;  /* 0x0000003c00388947 */ /* 0x004fea0003800000 */
.L_x_72:
[----:B------:R-:W-:Y:S02]  /*4070*/  R2UR UR11, R15 ;  /* 0x000000000f0b72ca */ /* 0x000fe400000e0000 */
[----:B------:R-:W-:Y:S02]  /*4080*/  R2UR UR10, R14 ;  /* 0x000000000e0a72ca */ /* 0x000fe400000e0000 */
[----:B------:R-:W-:Y:S04]  /*4090*/  ISETP.NE.U32.AND P2, PT, RZ, UR4, PT ;  /* 0x00000004ff007c0c */ /* 0x000fe8000bf45070 */
[----:B------:R-:W-:Y:S05]  /*40a0*/  ISETP.NE.AND.EX P2, PT, RZ, UR5, PT, P2 ;  /* 0x00000005ff007c0c */ /* 0x000fea000bf45320 */
[----:B------:R-:W-:Y:S02]  /*40b0*/  USHF.L.U32 UR11, UR11, 0x7, URZ ;  /* 0x000000070b0b7899 */ /* 0x000fe400080006ff */
[----:B------:R-:W-:Y:S01]  /*40c0*/  USHF.L.U32 UR10, UR10, 0x6, URZ ;  /* 0x000000060a0a7899 */ /* 0x000fe200080006ff */
[----:B------:R-:W-:Y:S11]  /*40d0*/  BRA.U !UP4, `(.L_x_74) ;  /* 0x000000010c347547 */ /* 0x000ff6000b800000 */
[----:B------:R-:W-:Y:S01]  /*40e0*/  UPLOP3.LUT UP0, UPT, UPT, UPT, UP3, 0x80, 0x8 ;  /* 0x000000000008789c */ /* 0x000fe20003f0f030 */
[----:B--2---:R-:W-:Y:S02]  /*40f0*/  HFMA2 R0, -RZ, RZ, 0, 5.9604644775390625e-08 ;  /* 0x00000001ff007431 */ /* 0x004fe400000001ff */
[----:B------:R-:W-:Y:S03]  /*4100*/  IMAD.MOV.U32 R88, RZ, RZ, 0x1 ;  /* 0x00000001ff587424 */ /* 0x000fe600078e00ff */
[----:B------:R-:W-:Y:S05]  /*4110*/  PLOP3.LUT P0, PT, PT, PT, UP0, 0x80, 0x8 ;  /* 0x000000000008781c */ /* 0x000fea0003f0f008 */
[----:B------:R-:W2:Y:S01]  /*4120*/  @UP0 LDCU.64 UR14, c[0x0][0x888] ;  /* 0x00011100ff0e07ac */ /* 0x000ea20008000a00 */
[----:B------:R-:W-:Y:S07]  /*4130*/  @UP0 UIMAD UR8, UR36, UR4, URZ ;  /* 0x00000004240802a4 */ /* 0x000fee000f8e02ff */
[----:B------:R-:W-:Y:S01]  /*4140*/  @!P0 PRMT R88, R0, 0x7610, R88 ;  /* 0x0000761000588816 */ /* 0x000fe20000000058 */
[----:B--2---:R-:W-:Y:S03]  /*4150*/  @UP0 UIMAD.WIDE UR14, UR8, 0x4, UR14 ;  /* 0x00000004080e08a5 */ /* 0x004fe6000f8e020e */
[----:B------:R-:W2:Y:S03]  /*4160*/  @!UP0 LDCU UR8, c[0x0][0x880] ;  /* 0x00011000ff0887ac */ /* 0x000ea60008000800 */
[----:B------:R-:W-:Y:S01]  /*4170*/  IMAD.U32 R8, RZ, RZ, UR14 ;  /* 0x0000000eff087e24 */ /* 0x000fe2000f8e00ff */
[----:B------:R-:W-:Y:S05]  /*4180*/  MOV R9, UR15 ;  /* 0x0000000f00097c02 */ /* 0x000fea0008000f00 */
[----:B-----5:R3:W5:Y:S02]  /*4190*/  @P0 LDG.E R49, desc[UR46][R8.64] ;  /* 0x0000002e08310981 */ /* 0x020764000c1e1900 */
[----:B--23--:R-:W-:Y:S07]  /*41a0*/  @!P0 IMAD.U32 R49, RZ, RZ, UR8 ;  /* 0x00000008ff318e24 */ /* 0x00cfee000f8e00ff */
.L_x_74:
[----:B-----5:R-:W-:Y:S01]  /*41b0*/  @!P2 FSETP.EQ.AND P0, PT, R49, RZ, PT ;  /* 0x000000ff3100a20b */ /* 0x020fe20003f02000 */
[----:B------:R-:W-:Y:S01]  /*41c0*/  @!UPT UIADD3 URZ, UPT, UPT, URZ, URZ, URZ ;  /* 0x000000fffffff290 */ /* 0x000fe2000fffe0ff */
[----:B------:R-:W-:Y:S11]  /*41d0*/  @!P2 BRA `(.L_x_75) ;  /* 0x000000000014a947 */ /* 0x000ff60003800000 */
[----:B------:R-:W-:Y:S02]  /*41e0*/  LOP3.LUT P2, RZ, R88, 0xff, RZ, 0xc0, !PT ;  /* 0x000000ff58ff7812 */ /* 0x000fe4000784c0ff */
[----:B------:R-:W-:Y:S04]  /*41f0*/  PLOP3.LUT P0, PT, PT, PT, UP0, 0x80, 0x8 ;  /* 0x000000000008781c */ /* 0x000fe80003f0f008 */
[----:B------:R-:W-:Y:S07]  /*4200*/  PLOP3.LUT P0, PT, P0, PT, PT, 0x8, 0x80 ;  /* 0x000000000080781c */ /* 0x000fee000070e170 */
[----:B------:R-:W-:Y:S11]  /*4210*/  @P2 FSETP.EQ.AND P0, PT, R49, RZ, PT ;  /* 0x000000ff3100220b */ /* 0x000ff60003f02000 */
[----:B------:R-:W-:Y:S02]  /*4220*/  @!UPT UIADD3 URZ, UPT, UPT, URZ, URZ, URZ ;  /* 0x000000fffffff290 */ /* 0x000fe4000fffe0ff */
.L_x_75:
[----:B------:R-:W-:Y:S01]  /*4230*/  ULEA UR15, UR13, UR7, 0x3 ;  /* 0x000000070d0f7291 */ /* 0x000fe2000f8e18ff */
[----:B------:R-:W-:Y:S02]  /*4240*/  SHF.L.U32 R9, R29, 0x1f, RZ ;  /* 0x0000001f1d097819 */ /* 0x000fe400000006ff */
[----:B------:R-:W-:Y:S04]  /*4250*/  ELECT P4, URZ, PT ;  /* 0x0000000000ff782f */ /* 0x000fe80003880000 */
[----:B------:R-:W-:Y:S02]  /*4260*/  PLOP3.LUT P4, PT, P0, P4, PT, 0xf2, 0x2f ;  /* 0x00000000002f781c */ /* 0x000fe40000789e72 */
[----:B------:R-:W3:Y:S11]  /*4270*/  SYNCS.PHASECHK.TRANS64.TRYWAIT P2, [UR15+0x78], R9 ;  /* 0x00007809ff0075a7 */ /* 0x000ef6000804110f */
[----:B-1----:R-:W-:Y:S05]  /*4280*/  @!P4 IADD3 R8, P0, PT, R30, 0x580, RZ ;  /* 0x000005801e08c810 */ /* 0x002fea0007f1e0ff */
[----:B--2---:R-:W-:Y:S01]  /*4290*/  @!P4 IMAD.X R2, RZ, RZ, R31, P0 ;  /* 0x000000ffff02c224 */ /* 0x004fe200000e061f */
[----:B---3--:R-:W-:Y:S07]  /*42a0*/  @!P2 BRA `(.L_x_76) ;  /* 0x0000003800c0a947 */ /* 0x008fee0003800000 */
.L_x_151:
[----:B------:R-:W2:Y:S01]  /*42b0*/  LDC.64 R12, c[0x0][0xb18] ;  /* 0x0002c600ff0c7b82 */ /* 0x000ea20000000a00 */
[----:B------:R-:W-:Y:S01]  /*42c0*/  @!P4 R2UR UR8, R2 ;  /* 0x000000000208c2ca */ /* 0x000fe200000e0000 */
[----:B------:R-:W-:Y:S01]  /*42d0*/  VOTEU.ALL UP2, P4 ;  /* 0x0000000000ff7886 */ /* 0x000fe20002040000 */
[----:B------:R-:W-:Y:S01]  /*42e0*/  @!P4 R2UR UR9, R8 ;  /* 0x000000000809c2ca */ /* 0x000fe200000e0000 */
[----:B------:R-:W-:Y:S01]  /*42f0*/  VOTEU.ALL UP1, P4 ;  /* 0x0000000000ff7886 */ /* 0x000fe20002020000 */
[----:B-1----:R-:W-:Y:S03]  /*4300*/  @!P4 IMAD.MOV.U32 R0, RZ, RZ, 0x2000 ;  /* 0x00002000ff00c424 */ /* 0x002fe600078e00ff */
[----:B------:R-:W1:Y:S01]  /*4310*/  @!P1 LDC R2, c[0x0][0xb0c] ;  /* 0x0002c300ff029b82 */ /* 0x000e620000000800 */
[----:B------:R-:W-:Y:S01]  /*4320*/  UMOV UR20, 0x0 ;  /* 0x0000000000147882 */ /* 0x000fe20000000000 */
[----:B------:R-:W-:Y:S01]  /*4330*/  UMOV UR21, 0x10000000 ;  /* 0x1000000000157882 */ /* 0x000fe20000000000 */
[----:B------:R-:W-:Y:S01]  /*4340*/  UMOV UR12, UR36 ;  /* 0x00000024000c7c82 */ /* 0x000fe20008000000 */
[----:B------:R-:W-:Y:S01]  /*4350*/  UIADD3 UR14, UPT, UPT, UR13, 0x1, URZ ;  /* 0x000000010d0e7890 */ /* 0x000fe2000fffe0ff */
[----:B------:R-:W-:Y:S01]  /*4360*/  @P3 SHF.R.U32.HI R26, RZ, 0x10, R21 ;  /* 0x00000010ff1a3819 */ /* 0x000fe20000011615 */
[----:B------:R-:W-:Y:S02]  /*4370*/  VIADD R28, R28, 0x1 ;  /* 0x000000011c1c7836 */ /* 0x000fe40000000000 */
[----:B------:R-:W-:Y:S01]  /*4380*/  IMAD.U32 R9, RZ, RZ, UR8 ;  /* 0x00000008ff097e24 */ /* 0x000fe2000f8e00ff */
[----:B------:R-:W-:Y:S01]  /*4390*/  @!UP2 ULEA UR8, UR13, UR7, 0xd ;  /* 0x000000070d08a291 */ /* 0x000fe2000f8e68ff */
[----:B------:R-:W-:Y:S01]  /*43a0*/  IMAD.U32 R8, RZ, RZ, UR9 ;  /* 0x00000009ff087e24 */ /* 0x000fe2000f8e00ff */
[----:B------:R-:W-:Y:S02]  /*43b0*/  UIADD3 UR9, UPT, UPT, UR15, 0x60, URZ ;  /* 0x000000600f097890 */ /* 0x000fe4000fffe0ff */
[----:B------:R-:W-:Y:S01]  /*43c0*/  @!P4 R2UR UR19, R9 ;  /* 0x000000000913c2ca */ /* 0x000fe200000e0000 */
[----:B------:R-:W-:Y:S01]  /*43d0*/  @!UP2 UIADD3 UR8, UPT, UPT, UR8, 0x200, URZ ;  /* 0x000002000808a890 */ /* 0x000fe2000fffe0ff */
[----:B------:R-:W-:Y:S01]  /*43e0*/  @!P4 R2UR UR18, R8 ;  /* 0x000000000812c2ca */ /* 0x000fe200000e0000 */
[----:B------:R-:W-:Y:S01]  /*43f0*/  UISETP.NE.AND UP5, UPT, UR14, 0x3, UPT ;  /* 0x000000030e00788c */ /* 0x000fe2000bfa5270 */
[----:B------:R-:W3:Y:S01]  /*4400*/  LDC.64 R8, c[0x0][0xb10] ;  /* 0x0002c400ff087b82 */ /* 0x000ee20000000a00 */
[----:B------:R-:W-:Y:S02]  /*4410*/  UPRMT UR16, UR37, 0x654, UR9 ;  /* 0x0000065425107896 */ /* 0x000fe40008000009 */
[----:B------:R-:W-:Y:S02]  /*4420*/  USEL UR17, URZ, 0x1, UP5 ;  /* 0x00000001ff117887 */ /* 0x000fe4000a800000 */
[----:B------:R-:W-:Y:S04]  /*4430*/  USEL UR14, UR14, URZ, UP5 ;  /* 0x000000ff0e0e7287 */ /* 0x000fe8000a800000 */
[----:B------:R-:W-:Y:S01]  /*4440*/  ULEA UR13, UR14, UR7, 0x3 ;  /* 0x000000070e0d7291 */ /* 0x000fe2000f8e18ff */
[----:B------:R-:W-:Y:S01]  /*4450*/  LOP3.LUT R29, R29, UR17, RZ, 0x3c, !PT ;  /* 0x000000111d1d7c12 */ /* 0x000fe2000f8e3cff */
[----:B------:R1:W-:Y:S01]  /*4460*/  @!UP1 UTMALDG.3D [UR8], [UR18], desc[UR20] ;  /* 0x00001408120095b4 */ /* 0x0003e20008011000 */
[----:B------:R5:W-:Y:S02]  /*4470*/  @!P4 SYNCS.ARRIVE.TRANS64.RED.A0TR RZ, [UR15+0x60], R0 ;  /* 0x00006000ffffc9a7 */ /* 0x000be4000830040f */
[----:B------:R-:W-:Y:S01]  /*4480*/  SHF.L.U32 R14, R29, 0x1f, RZ ;  /* 0x0000001f1d0e7819 */ /* 0x000fe200000006ff */
[C---:B---3--:R-:W-:Y:S01]  /*4490*/  @!P1 IMAD.HI.U32 R8, R11.reuse, R8, RZ ;  /* 0x000000080b089227 */ /* 0x048fe200078e00ff */
[----:B--2---:R-:W-:Y:S02]  /*44a0*/  @!P1 ISETP.NE.AND P0, PT, R12, 0x1, PT ;  /* 0x000000010c00980c */ /* 0x004fe40003f05270 */
[----:B-1----:R-:W-:Y:S01]  /*44b0*/  @!P1 ISETP.NE.AND P2, PT, R2, 0x1, PT ;  /* 0x000000010200980c */ /* 0x002fe20003f45270 */
[----:B------:R-:W-:Y:S01]  /*44c0*/  SYNCS.ARRIVE.TRANS64.RED.A1T0 RZ, [UR16], RZ ;  /* 0x000000ffffff79a7 */ /* 0x000fe20008100410 */
[C---:B------:R-:W-:Y:S01]  /*44d0*/  @!P1 IMAD.HI.U32 R13, R10.reuse, R13, RZ ;  /* 0x0000000d0a0d9227 */ /* 0x040fe200078e00ff */
[----:B------:R-:W-:Y:S04]  /*44e0*/  @!P1 SHF.R.U32.HI R8, RZ, R9, R8 ;  /* 0x00000009ff089219 */ /* 0x000fe80000011608 */
[----:B------:R-:W-:Y:S01]  /*44f0*/  @!P1 SEL R8, R11, R8, !P2 ;  /* 0x000000080b089207 */ /* 0x000fe20005000000 */
[----:B------:R-:W1:Y:S01]  /*4500*/  SYNCS.PHASECHK.TRANS64.TRYWAIT P5, [UR13+0x78], R14 ;  /* 0x0000780eff0075a7 */ /* 0x000e6200080a110d */
[----:B-----5:R-:W2:Y:S02]  /*4510*/  @!P1 LDC R0, c[0x0][0xb20] ;  /* 0x0002c800ff009b82 */ /* 0x020ea40000000800 */
[----:B--2---:R-:W-:Y:S04]  /*4520*/  @!P1 SHF.R.U32.HI R0, RZ, R0, R13 ;  /* 0x00000000ff009219 */ /* 0x004fe8000001160d */
[----:B------:R-:W-:Y:S05]  /*4530*/  @!P1 SEL R9, R10, R0, !P0 ;  /* 0x000000000a099207 */ /* 0x000fea0004000000 */
[----:B------:R-:W-:Y:S02]  /*4540*/  @!P1 IMAD.IADD R0, R9, 0x1, -R8 ;  /* 0x0000000109009824 */ /* 0x000fe400078e0a08 */
[----:B------:R-:W-:Y:S02]  /*4550*/  @!P1 IMAD.IADD R8, R8, 0x1, -R9 ;  /* 0x0000000108089824 */ /* 0x000fe400078e0a09 */
[----:B------:R-:W-:Y:S02]  /*4560*/  @!P1 IMAD R11, R0, R2, R11 ;  /* 0x00000002000b9224 */ /* 0x000fe400078e020b */
[----:B------:R-:W-:Y:S01]  /*4570*/  @!P1 IMAD R10, R8, R12, R10 ;  /* 0x0000000c080a9224 */ /* 0x000fe200078e020a */
[----:B-1----:R-:W-:Y:S06]  /*4580*/  @!P5 BRA `(.L_x_77) ;  /* 0x000000380020d947 */ /* 0x002fec0003800000 */
.L_x_153:
[----:B------:R-:W-:Y:S01]  /*4590*/  @!P4 IADD3 R2, P0, PT, R30, 0x580, RZ ;  /* 0x000005801e02c810 */ /* 0x000fe20007f1e0ff */
[----:B------:R-:W-:Y:S01]  /*45a0*/  UMOV UR18, 0x0 ;  /* 0x0000000000127882 */ /* 0x000fe20000000000 */
[----:B------:R-:W-:Y:S01]  /*45b0*/  UMOV UR19, 0x10000000 ;  /* 0x1000000000137882 */ /* 0x000fe20000000000 */
[----:B------:R-:W-:Y:S01]  /*45c0*/  VOTEU.ALL UP1, P4 ;  /* 0x0000000000ff7886 */ /* 0x000fe20002020000 */
[----:B------:R-:W-:Y:S01]  /*45d0*/  @!P4 R2UR UR9, R2 ;  /* 0x000000000209c2ca */ /* 0x000fe200000e0000 */
[----:B-1----:R-:W-:Y:S01]  /*45e0*/  @!P4 IMAD.X R0, RZ, RZ, R31, P0 ;  /* 0x000000ffff00c224 */ /* 0x002fe200000e061f */
[----:B------:R-:W-:Y:S01]  /*45f0*/  UMOV UR12, UR36 ;  /* 0x00000024000c7c82 */ /* 0x000fe20008000000 */
[----:B------:R-:W-:Y:S01]  /*4600*/  @P3 R2UR UR36, R26 ;  /* 0x000000001a2432ca */ /* 0x000fe200000e0000 */
[----:B------:R-:W-:Y:S01]  /*4610*/  @!UP1 ULEA UR15, UR14, UR7, 0xd ;  /* 0x000000070e0f9291 */ /* 0x000fe2000f8e68ff */
[----:B------:R-:W-:Y:S01]  /*4620*/  ISETP.NE.AND P0, PT, R28, 0x2, PT ;  /* 0x000000021c00780c */ /* 0x000fe20003f05270 */
[----:B------:R-:W-:Y:S01]  /*4630*/  @!UP1 UIADD3 UR10, UPT, UPT, UR10, 0x20, URZ ;  /* 0x000000200a0a9890 */ /* 0x000fe2000fffe0ff */
[----:B------:R-:W-:Y:S01]  /*4640*/  @!P4 R2UR UR8, R0 ;  /* 0x000000000008c2ca */ /* 0x000fe200000e0000 */
[----:B------:R-:W-:Y:S01]  /*4650*/  IMAD.IADD R14, R10, 0x1, R86 ;  /* 0x000000010a0e7824 */ /* 0x000fe200078e0256 */
[----:B------:R-:W-:Y:S01]  /*4660*/  SEL R0, RZ, 0x1, P0 ;  /* 0x00000001ff007807 */ /* 0x000fe20000000000 */
[----:B------:R-:W-:Y:S01]  /*4670*/  IMAD.IADD R15, R11, 0x1, R87 ;  /* 0x000000010b0f7824 */ /* 0x000fe200078e0257 */
[----:B------:R-:W-:Y:S02]  /*4680*/  SEL R28, R28, RZ, P0 ;  /* 0x000000ff1c1c7207 */ /* 0x000fe40000000000 */
[----:B------:R-:W-:Y:S01]  /*4690*/  IMAD.U32 R8, RZ, RZ, UR9 ;  /* 0x00000009ff087e24 */ /* 0x000fe2000f8e00ff */
[----:B------:R-:W-:Y:S01]  /*46a0*/  UIADD3 UR9, UPT, UPT, UR13, 0x60, URZ ;  /* 0x000000600d097890 */ /* 0x000fe2000fffe0ff */
[----:B------:R-:W-:Y:S03]  /*46b0*/  LOP3.LUT R27, R27, R0, RZ, 0x3c, !PT ;  /* 0x000000001b1b7212 */ /* 0x000fe600078e3cff */
[----:B------:R-:W-:Y:S02]  /*46c0*/  @!P4 R2UR UR16, R8 ;  /* 0x000000000810c2ca */ /* 0x000fe400000e0000 */
[----:B------:R-:W-:Y:S01]  /*46d0*/  IMAD.U32 R9, RZ, RZ, UR8 ;  /* 0x00000008ff097e24 */ /* 0x000fe2000f8e00ff */
[----:B------:R-:W-:Y:S01]  /*46e0*/  @!UP1 UIADD3 UR8, UPT, UPT, UR15, 0x200, URZ ;  /* 0x000002000f089890 */ /* 0x000fe2000fffe0ff */
[----:B------:R-:W-:Y:S01]  /*46f0*/  VOTEU.ALL UP1, P4 ;  /* 0x0000000000ff7886 */ /* 0x000fe20002020000 */
[----:B------:R-:W-:Y:S02]  /*4700*/  UPRMT UR15, UR37, 0x654, UR9 ;  /* 0x00000654250f7896 */ /* 0x000fe40008000009 */
[----:B------:R-:W-:Y:S11]  /*4710*/  @!P4 R2UR UR17, R9 ;  /* 0x000000000911c2ca */ /* 0x000ff600000e0000 */
[----:B------:R-:W-:Y:S02]  /*4720*/  @!UPT UIADD3 URZ, UPT, UPT, URZ, URZ, URZ ;  /* 0x000000fffffff290 */ /* 0x000fe4000fffe0ff */
[----:B------:R2:W-:Y:S01]  /*4730*/  @!UP1 UTMALDG.3D [UR8], [UR16], desc[UR18] ;  /* 0x00001208100095b4 */ /* 0x0005e20008011000 */
[----:B------:R2:W-:Y:S01]  /*4740*/  @!P4 SYNCS.ARRIVE.TRANS64.RED.A0TR RZ, [UR13+0x60], R25 ;  /* 0x00006019ffffc9a7 */ /* 0x0005e2000830040d */
[----:B------:R-:W-:Y:S04]  /*4750*/  UIADD3 UR13, UPT, UPT, UR14, 0x1, URZ ;  /* 0x000000010e0d7890 */ /* 0x000fe8000fffe0ff */
[----:B------:R-:W-:Y:S04]  /*4760*/  UISETP.NE.AND UP1, UPT, UR13, 0x3, UPT ;  /* 0x000000030d00788c */ /* 0x000fe8000bf25270 */
[----:B------:R-:W-:Y:S02]  /*4770*/  USEL UR14, URZ, 0x1, UP1 ;  /* 0x00000001ff0e7887 */ /* 0x000fe40008800000 */
[----:B------:R-:W-:Y:S02]  /*4780*/  USEL UR13, UR13, URZ, UP1 ;  /* 0x000000ff0d0d7287 */ /* 0x000fe40008800000 */
[----:B------:R-:W-:Y:S02]  /*4790*/  UPLOP3.LUT UP1, UPT, UPT, UPT, UPT, 0x80, 0x8 ;  /* 0x000000000008789c */ /* 0x000fe40003f2f070 */
[----:B------:R-:W-:Y:S01]  /*47a0*/  LOP3.LUT R29, R29, UR14, RZ, 0x3c, !PT ;  /* 0x0000000e1d1d7c12 */ /* 0x000fe2000f8e3cff */
[----:B------:R-:W-:Y:S01]  /*47b0*/  SYNCS.ARRIVE.TRANS64.RED.A1T0 RZ, [UR15], RZ ;  /* 0x000000ffffff79a7 */ /* 0x000fe2000810040f */
[----:B------:R-:W-:Y:S07]  /*47c0*/  @P3 BRA `(.L_x_78) ;  /* 0xfffffff4001c3947 */ /* 0x000fee000383ffff */
[----:B------:R-:W-:Y:S01]  /*47d0*/  UIADD3 UR7, UPT, UPT, UR7, 0x78, URZ ;  /* 0x0000007807077890 */ /* 0x000fe2000fffe0ff */
[----:B------:R-:W-:-:S03]  /*47e0*/  SHF.L.U32 R2, R29, 0x1f, RZ ;  /* 0x0000001f1d027819 */ /* 0x000fc600000006ff */
[----:B------:R-:W-:-:S09]  /*47f0*/  ULEA UR4, UR13, UR7, 0x3 ;  /* 0x000000070d047291 */ /* 0x000fd2000f8e18ff */
[----:B------:R-:W1:Y:S02]  /*4800*/  SYNCS.PHASECHK.TRANS64.TRYWAIT P0, [UR4], R2 ;  /* 0x00000002ff0075a7 */ /* 0x000e640008001104 */
[----:B-1----:R-:W-:Y:S05]  /*4810*/  @!P0 BRA `(.L_x_79) ;  /* 0x0000003400948947 */ /* 0x002fea0003800000 */
.L_x_155:
        /* <DEDUP_REMOVED lines=9> */
.L_x_157:
[----:B------:R-:W-:-:S04]  /*48b0*/  UIADD3 UR5, UPT, UPT, UR5, 0x1, URZ ;  /* 0x0000000105057890 */ /* 0x000fc8000fffe0ff */
[----:B------:R-:W-:-:S04]  /*48c0*/  UISETP.NE.AND UP0, UPT, UR5, 0x3, UPT ;  /* 0x000000030500788c */ /* 0x000fc8000bf05270 */
[----:B------:R-:W-:Y:S02]  /*48d0*/  USEL UR4, URZ, 0x1, UP0 ;  /* 0x00000001ff047887 */ /* 0x000fe40008000000 */
[----:B------:R-:W-:-:S04]  /*48e0*/  USEL UR5, UR5, URZ, UP0 ;  /* 0x000000ff05057287 */ /* 0x000fc80008000000 */
[----:B------:R-:W-:Y:S01]  /*48f0*/  ULEA UR5, UR5, UR7, 0x3 ;  /* 0x0000000705057291 */ /* 0x000fe2000f8e18ff */
[----:B-1----:R-:W-:-:S04]  /*4900*/  LOP3.LUT R2, R29, UR4, RZ, 0x3c, !PT ;  /* 0x000000041d027c12 */ /* 0x002fc8000f8e3cff */
[----:B------:R-:W-:Y:S01]  /*4910*/  SHF.L.U32 R2, R2, 0x1f, RZ ;  /* 0x0000001f02027819 */ /* 0x000fe200000006ff */
[----:B------:R-:W-:-:S07]  /*4920*/  IMAD.U32 R0, RZ, RZ, UR5 ;  /* 0x00000005ff007e24 */ /* 0x000fce000f8e00ff */
.L_x_81:
[----:B-1----:R1:W3:Y:S02]  /*4930*/  SYNCS.PHASECHK.TRANS64.TRYWAIT P0, [R0+URZ], R2 ;  /* 0x00000002000075a7 */ /* 0x0022e400080011ff */
[----:B---3--:R-:W-:Y:S05]  /*4940*/  @!P0 NANOSLEEP.SYNCS 0x989680 ;  /* 0x009896800000895d */ /* 0x008fea0003900000 */
[----:B------:R-:W3:Y:S02]  /*4950*/  @!P0 SYNCS.PHASECHK.TRANS64 P0, [R0+URZ], R2 ;  /* 0x00000002000085a7 */ /* 0x000ee400080010ff */
[----:B--23--:R-:W-:Y:S05]  /*4960*/  @P0 EXIT ;  /* 0x000000000000094d */ /* 0x00cfea0003800000 */
[----:B------:R-:W-:Y:S05]  /*4970*/  BRA `(.L_x_81) ;  /* 0xfffffffc00ec7947 */ /* 0x000fea000383ffff */
.L_x_69:
[----:B------:R-:W-:-:S06]  /*4980*/  UISETP.GE.AND UP1, UPT, UR8, 0x4, UPT ;  /* 0x000000040800788c */ /* 0x000fcc000bf26270 */
[----:B------:R-:W-:-:S13]  /*4990*/  PLOP3.LUT P0, PT, PT, PT, UP1, 0x80, 0x8 ;  /* 0x000000000008781c */ /* 0x000fda0003f0f018 */
[----:B------:R-:W-:Y:S05]  /*49a0*/  @!P0 EXIT ;  /* 0x000000000000894d */ /* 0x000fea0003800000 */
[----:B------:R-:W-:Y:S01]  /*49b0*/  BAR.SYNC.DEFER_BLOCKING 0x6, 0xa0 ;  /* 0x0182800000007b1d */ /* 0x000fe20000010000 */
[C---:B------:R-:W-:Y:S01]  /*49c0*/  IMAD.SHL.U32 R2, R93.reuse, 0x20, RZ ;  /* 0x000000205d027824 */ /* 0x040fe200078e00ff */
[C---:B------:R-:W-:Y:S01]  /*49d0*/  LOP3.LUT R94, R93.reuse, 0x2, RZ, 0xc0, !PT ;  /* 0x000000025d5e7812 */ /* 0x040fe200078ec0ff */
[C---:B------:R-:W-:Y:S01]  /*49e0*/  IMAD.SHL.U32 R99, R93.reuse, 0x4, RZ ;  /* 0x000000045d637824 */ /* 0x040fe200078e00ff */
[C---:B------:R-:W-:Y:S01]  /*49f0*/  LOP3.LUT R100, R93.reuse, 0x60, RZ, 0xc0, !PT ;  /* 0x000000605d647812 */ /* 0x040fe200078ec0ff */
[C---:B------:R-:W-:Y:S01]  /*4a00*/  IMAD.U32 R46, R93.reuse, 0x10000, RZ ;  /* 0x000100005d2e7824 */ /* 0x040fe200078e00ff */
[----:B------:R-:W-:Y:S02]  /*4a10*/  UMOV UR48, 0x400 ;  /* 0x0000040000307882 */ /* 0x000fe40000000000 */
[----:B------:R-:W1:Y:S01]  /*4a20*/  LDC R91, c[0x0][0x370] ;  /* 0x0000dc00ff5b7b82 */ /* 0x000e620000000800 */
[----:B------:R-:W-:Y:S01]  /*4a30*/  ULEA UR48, UR37, UR48, 0x18 ;  /* 0x0000003025307291 */ /* 0x000fe2000f8ec0ff */
[----:B------:R-:W-:Y:S01]  /*4a40*/  LOP3.LUT R3, R2, 0xc0, RZ, 0xc0, !PT ;  /* 0x000000c002037812 */ /* 0x000fe200078ec0ff */
[----:B------:R-:W-:Y:S01]  /*4a50*/  IMAD.MOV.U32 R45, RZ, RZ, RZ ;  /* 0x000000ffff2d7224 */ /* 0x000fe200078e00ff */
[----:B------:R-:W-:Y:S01]  /*4a60*/  LOP3.LUT R93, R93, 0x4, RZ, 0xc0, !PT ;  /* 0x000000045d5d7812 */ /* 0x000fe200078ec0ff */
[----:B------:R-:W-:Y:S01]  /*4a70*/  UIADD3 UR52, UPT, UPT, UR48, 0x200, URZ ;  /* 0x0000020030347890 */ /* 0x000fe2000fffe0ff */
[----:B------:R-:W-:-:S02]  /*4a80*/  LOP3.LUT R99, R3, 0x18, R99, 0xf8, !PT ;  /* 0x0000001803637812 */ /* 0x000fc400078ef863 */
[----:B------:R-:W-:Y:S01]  /*4a90*/  CS2R R96, SRZ ;  /* 0x0000000000607805 */ /* 0x000fe2000001ff00 */
[----:B------:R-:W2:Y:S01]  /*4aa0*/  LDC R42, c[0x0][0xb0c] ;  /* 0x0002c300ff2a7b82 */ /* 0x000ea20000000800 */
[----:B------:R-:W-:Y:S01]  /*4ab0*/  LOP3.LUT R46, R46, 0x600000, RZ, 0xc0, !PT ;  /* 0x006000002e2e7812 */ /* 0x000fe200078ec0ff */
[----:B------:R-:W-:Y:S01]  /*4ac0*/  IMAD.MOV.U32 R103, RZ, RZ, RZ ;  /* 0x000000ffff677224 */ /* 0x000fe200078e00ff */
[----:B------:R-:W-:Y:S01]  /*4ad0*/  IADD3 R98, PT, PT, -R93, 0x2, RZ ;  /* 0x000000025d627810 */ /* 0x000fe20007ffe1ff */
[----:B------:R-:W-:Y:S01]  /*4ae0*/  IMAD.MOV R94, RZ, RZ, -R94 ;  /* 0x000000ffff5e7224 */ /* 0x000fe200078e0a5e */
[----:B------:R-:W-:Y:S01]  /*4af0*/  LOP3.LUT R99, R99, 0xf20, R2, 0xf8, !PT ;  /* 0x00000f2063637812 */ /* 0x000fe200078ef802 */
[----:B------:R-:W-:Y:S01]  /*4b00*/  IMAD.MOV R93, RZ, RZ, -R93 ;  /* 0x000000ffff5d7224 */ /* 0x000fe200078e0a5d */
[----:B------:R-:W4:Y:S01]  /*4b10*/  LDCU.64 UR54, c[0x0][0x348] ;  /* 0x00006900ff3677ac */ /* 0x000f220008000a00 */
[----:B------:R-:W1:Y:S01]  /*4b20*/  LDC R89, c[0x0][0xb20] ;  /* 0x0002c800ff597b82 */ /* 0x000e620000000800 */
[----:B------:R-:W3:Y:S01]  /*4b30*/  LDS R0, [UR48+0x150] ;  /* 0x00015030ff007984 */ /* 0x000ee20008000800 */
[----:B------:R-:W-:Y:S01]  /*4b40*/  IMAD.SHL.U32 R98, R98, 0x10, RZ ;  /* 0x0000001062627824 */ /* 0x000fe200078e00ff */
[----:B------:R-:W-:Y:S01]  /*4b50*/  LEA R99, R99, UR52, 0x1 ;  /* 0x0000003463637c11 */ /* 0x000fe2000f8e08ff */
[----:B------:R-:W-:Y:S01]  /*4b60*/  UMOV UR51, 0x1 ;  /* 0x0000000100337882 */ /* 0x000fe20000000000 */
[----:B------:R-:W-:Y:S01]  /*4b70*/  UMOV UR56, URZ ;  /* 0x000000ff00387c82 */ /* 0x000fe20008000000 */
[----:B------:R-:W1:Y:S02]  /*4b80*/  LDCU.64 UR38, c[0x0][0x888] ;  /* 0x00011100ff2677ac */ /* 0x000e640008000a00 */
[----:B------:R-:W1:Y:S01]  /*4b90*/  LDC R41, c[0x0][0xb30] ;  /* 0x0002cc00ff297b82 */ /* 0x000e620000000800 */
[----:B------:R-:W1:Y:S01]  /*4ba0*/  LDCU.64 UR44, c[0x0][0x890] ;  /* 0x00011200ff2c77ac */ /* 0x000e620008000a00 */
[----:B------:R-:W-:Y:S01]  /*4bb0*/  UMOV UR50, URZ ;  /* 0x000000ff00327c82 */ /* 0x000fe20008000000 */
[----:B------:R-:W-:-:S05]  /*4bc0*/  UMOV UR49, URZ ;  /* 0x000000ff00317c82 */ /* 0x000fca0008000000 */
[----:B------:R-:W1:Y:S08]  /*4bd0*/  LDC.64 R84, c[0x0][0xb10] ;  /* 0x0002c400ff547b82 */ /* 0x000e700000000a00 */
[----:B------:R-:W1:Y:S08]  /*4be0*/  LDC.64 R38, c[0x0][0xb18] ;  /* 0x0002c600ff267b82 */ /* 0x000e700000000a00 */
[----:B------:R-:W1:Y:S08]  /*4bf0*/  LDC.64 R36, c[0x0][0xb28] ;  /* 0x0002ca00ff247b82 */ /* 0x000e700000000a00 */
[----:B------:R-:W1:Y:S01]  /*4c00*/  LDC.64 R82, c[0x0][0x8b0] ;  /* 0x00022c00ff527b82 */ /* 0x000e620000000a00 */
[----:B---3--:R-:W-:-:S07]  /*4c10*/  IMAD.IADD R46, R0, 0x1, R46 ;  /* 0x00000001002e7824 */ /* 0x008fce00078e022e */
[----:B------:R-:W3:Y:S08]  /*4c20*/  LDC.64 R80, c[0x0][0x8a8] ;  /* 0x00022a00ff507b82 */ /* 0x000ef00000000a00 */
[----:B--2-4-:R-:W1:Y:S02]  /*4c30*/  LDC R90, c[0x0][0x374] ;  /* 0x0000dd00ff5a7b82 */ /* 0x014e640000000800 */
.L_x_112:
[C---:B------:R-:W-:Y:S02]  /*4c40*/  LEA R0, R103.reuse, UR48, 0x3 ;  /* 0x0000003067007c11 */ /* 0x040fe4000f8e18ff */
[----:B------:R-:W-:Y:S02]  /*4c50*/  SHF.L.U32 R2, R96, 0x1f, RZ ;  /* 0x0000001f60027819 */ /* 0x000fe400000006ff */
[----:B------:R-:W-:Y:S02]  /*4c60*/  LEA R16, R103, UR48, 0x4 ;  /* 0x0000003067107c11 */ /* 0x000fe4000f8e20ff */
[----:B------:R-:W2:Y:S02]  /*4c70*/  SYNCS.PHASECHK.TRANS64.TRYWAIT P0, [R0+URZ+0xa0], R2 ;  /* 0x0000a002000075a7 */ /* 0x000ea400080011ff */
[----:B--2---:R-:W-:Y:S05]  /*4c80*/  @!P0 BRA `(.L_x_82) ;  /* 0x0000003000a88947 */ /* 0x004fea0003800000 */
.L_x_158:
[----:B------:R-:W4:Y:S01]  /*4c90*/  LDC.64 R10, c[0x0][0xb10] ;  /* 0x0002c400ff0a7b82 */ /* 0x000f220000000a00 */
[----:B------:R-:W3:Y:S01]  /*4ca0*/  LDS.128 R16, [R16+0x130] ;  /* 0x0001300010107984 */ /* 0x000ee20000000c00 */
[----:B-1----:R-:W-:Y:S01]  /*4cb0*/  ISETP.NE.AND P1, PT, R41, 0x1, PT ;  /* 0x000000012900780c */ /* 0x002fe20003f25270 */
[----:B--2---:R-:W-:Y:S01]  /*4cc0*/  VIADD R0, R0, 0xb0 ;  /* 0x000000b000007836 */ /* 0x004fe20000000000 */
[----:B------:R-:W-:Y:S04]  /*4cd0*/  ISETP.GE.AND P0, PT, R40, 0x1, PT ;  /* 0x000000012800780c */ /* 0x000fe80003f06270 */
[----:B------:R-:W1:Y:S01]  /*4ce0*/  LDC.64 R8, c[0x0][0xb18] ;  /* 0x0002c600ff087b82 */ /* 0x000e620000000a00 */
[----:B------:R-:W-:Y:S01]  /*4cf0*/  PRMT R0, RZ, 0x654, R0 ;  /* 0x00000654ff007816 */ /* 0x000fe20000000000 */
[----:B------:R-:W-:Y:S01]  /*4d00*/  @!PT LDS RZ, [RZ] ;  /* 0x00000000fffff984 */ /* 0x000fe20000000800 */
[----:B------:R-:W-:Y:S01]  /*4d10*/  @!PT LDS RZ, [RZ] ;  /* 0x00000000fffff984 */ /* 0x000fe20000000800 */
[----:B------:R-:W-:Y:S01]  /*4d20*/  @!PT LDS RZ, [RZ] ;  /* 0x00000000fffff984 */ /* 0x000fe20000000800 */
[----:B------:R-:W-:Y:S01]  /*4d30*/  @!PT LDS RZ, [RZ] ;  /* 0x00000000fffff984 */ /* 0x000fe20000000800 */
[----:B------:R2:W-:Y:S06]  /*4d40*/  MEMBAR.ALL.CTA ;  /* 0x0000000000007992 */ /* 0x0005ec0000008000 */
[----:B--2---:R-:W2:Y:S01]  /*4d50*/  FENCE.VIEW.ASYNC.S ;  /* 0x00000000000073c6 */ /* 0x004ea20000000000 */
[----:B------:R-:W1:Y:S08]  /*4d60*/  @!P1 LDC R12, c[0x0][0xb20] ;  /* 0x0002c800ff0c9b82 */ /* 0x000e700000000800 */
[----:B------:R-:W1:Y:S01]  /*4d70*/  @!P1 LDC R7, c[0x0][0xb0c] ;  /* 0x0002c300ff079b82 */ /* 0x000e620000000800 */
[----:B--2---:R2:W-:Y:S01]  /*4d80*/  SYNCS.ARRIVE.TRANS64.RED.A1T0 RZ, [R0+URZ], RZ ;  /* 0x000000ff00ff79a7 */ /* 0x0045e200081004ff */
[----:B---3--:R-:W-:Y:S04]  /*4d90*/  LOP3.LUT P4, RZ, R18, 0x1, RZ, 0xc0, !PT ;  /* 0x0000000112ff7812 */ /* 0x008fe8000788c0ff */
[----:B------:R-:W-:Y:S09]  /*4da0*/  P2R R101, PR, RZ, 0x10 ;  /* 0x00000010ff657803 */ /* 0x000ff20000000000 */
[----:B------:R-:W-:Y:S02]  /*4db0*/  @P4 MOV R44, R16 ;  /* 0x00000010002c4202 */ /* 0x000fe40000000f00 */
[----:B------:R-:W-:Y:S01]  /*4dc0*/  @P4 LOP3.LUT R43, R17, 0xffff, RZ, 0xc0, !PT ;  /* 0x0000ffff112b4812 */ /* 0x000fe200078ec0ff */
[----:B--2-4-:R-:W-:Y:S06]  /*4dd0*/  @!P0 BRA `(.L_x_83) ;  /* 0x0000000000a48947 */ /* 0x014fec0003800000 */
[----:B------:R-:W-:Y:S01]  /*4de0*/  IMAD.HI.U32 R0, R90, R39, RZ ;  /* 0x000000275a007227 */ /* 0x000fe200078e00ff */
[----:B------:R-:W-:Y:S02]  /*4df0*/  ISETP.NE.AND P0, PT, R38, 0x1, PT ;  /* 0x000000012600780c */ /* 0x000fe40003f05270 */
[----:B------:R-:W-:Y:S01]  /*4e00*/  ISETP.NE.AND P2, PT, R40, 0x1, PT ;  /* 0x000000012800780c */ /* 0x000fe20003f45270 */
[----:B------:R-:W-:Y:S01]  /*4e10*/  IMAD.HI.U32 R4, R91, R84, RZ ;  /* 0x000000545b047227 */ /* 0x000fe200078e00ff */
[----:B------:R-:W-:Y:S02]  /*4e20*/  SHF.R.U32.HI R0, RZ, R89, R0 ;  /* 0x00000059ff007219 */ /* 0x000fe40000011600 */
[----:B------:R-:W-:Y:S01]  /*4e30*/  ISETP.NE.AND P3, PT, R42, 0x1, PT ;  /* 0x000000012a00780c */ /* 0x000fe20003f65270 */
[----:B------:R-:W-:Y:S01]  /*4e40*/  IMAD.HI.U32 R6, R43, R39, RZ ;  /* 0x000000272b067227 */ /* 0x000fe200078e00ff */
[-C--:B------:R-:W-:Y:S02]  /*4e50*/  SHF.R.U32.HI R4, RZ, R85.reuse, R4 ;  /* 0x00000055ff047219 */ /* 0x080fe40000011604 */
[----:B------:R-:W-:Y:S01]  /*4e60*/  SEL R0, R90, R0, !P0 ;  /* 0x000000005a007207 */ /* 0x000fe20004000000 */
[----:B------:R-:W-:Y:S01]  /*4e70*/  IMAD.HI.U32 R5, R44, R84, RZ ;  /* 0x000000542c057227 */ /* 0x000fe200078e00ff */
[----:B------:R-:W-:Y:S03]  /*4e80*/  SEL R4, R91, R4, !P3 ;  /* 0x000000045b047207 */ /* 0x000fe60005800000 */
[-C--:B------:R-:W-:Y:S01]  /*4e90*/  IMAD.HI.U32 R3, R0, R36.reuse, RZ ;  /* 0x0000002400037227 */ /* 0x080fe200078e00ff */
[----:B------:R-:W-:Y:S03]  /*4ea0*/  SHF.R.U32.HI R5, RZ, R85, R5 ;  /* 0x00000055ff057219 */ /* 0x000fe60000011605 */
[----:B------:R-:W-:Y:S01]  /*4eb0*/  IMAD.HI.U32 R2, R4, R36, RZ ;  /* 0x0000002404027227 */ /* 0x000fe200078e00ff */
[----:B------:R-:W-:Y:S02]  /*4ec0*/  @P2 SHF.R.U32.HI R0, RZ, R37, R3 ;  /* 0x00000025ff002219 */ /* 0x000fe40000011603 */
[----:B------:R-:W-:Y:S02]  /*4ed0*/  SHF.R.U32.HI R3, RZ, R89, R6 ;  /* 0x00000059ff037219 */ /* 0x000fe40000011606 */
[----:B------:R-:W-:Y:S01]  /*4ee0*/  @P2 SHF.R.U32.HI R4, RZ, R37, R2 ;  /* 0x00000025ff042219 */ /* 0x000fe20000011602 */
[----:B------:R-:W-:Y:S01]  /*4ef0*/  IMAD R0, R40, R0, RZ ;  /* 0x0000000028007224 */ /* 0x000fe200078e02ff */
[----:B------:R-:W-:Y:S02]  /*4f00*/  SEL R3, R43, R3, !P0 ;  /* 0x000000032b037207 */ /* 0x000fe40004000000 */
[----:B------:R-:W-:Y:S01]  /*4f10*/  SEL R2, R44, R5, !P3 ;  /* 0x000000052c027207 */ /* 0x000fe20005800000 */
[----:B------:R-:W-:Y:S01]  /*4f20*/  IMAD R5, R40, R4, RZ ;  /* 0x0000000428057224 */ /* 0x000fe200078e02ff */
[C---:B------:R-:W-:Y:S01]  /*4f30*/  ISETP.GE.AND P0, PT, R3.reuse, R0, PT ;  /* 0x000000000300720c */ /* 0x040fe20003f06270 */
[C---:B------:R-:W-:Y:S03]  /*4f40*/  IMAD.HI.U32 R0, R3.reuse, R36, RZ ;  /* 0x0000002403007227 */ /* 0x040fe600078e00ff */
[C---:B------:R-:W-:Y:S02]  /*4f50*/  ISETP.GE.OR P0, PT, R2.reuse, R5, P0 ;  /* 0x000000050200720c */ /* 0x040fe40000706670 */
[----:B------:R-:W-:Y:S04]  /*4f60*/  SHF.R.U32.HI R0, RZ, R37, R0 ;  /* 0x00000025ff007219 */ /* 0x000fe80000011600 */
[C---:B------:R-:W-:Y:S05]  /*4f70*/  SEL R6, R3.reuse, R0, !P2 ;  /* 0x0000000003067207 */ /* 0x040fea0005000000 */
        /* <DEDUP_REMOVED lines=14> */
[----:B------:R-:W-:Y:S07]  /*5060*/  IMAD R43, R3, R38, R43 ;  /* 0x00000026032b7224 */ /* 0x000fee00078e022b */
.L_x_83:
[----:B-1----:R-:W-:Y:S01]  /*5070*/  @!P1 ISETP.NE.AND P0, PT, R8, 0x1, PT ;  /* 0x000000010800980c */ /* 0x002fe20003f05270 */
[----:B------:R-:W-:Y:S01]  /*5080*/  @!P1 IMAD.HI.U32 R0, R44, R10, RZ ;  /* 0x0000000a2c009227 */ /* 0x000fe200078e00ff */
[----:B------:R-:W-:Y:S01]  /*5090*/  @!P1 ISETP.NE.AND P2, PT, R7, 0x1, PT ;  /* 0x000000010700980c */ /* 0x000fe20003f45270 */
[----:B------:R-:W-:Y:S01]  /*50a0*/  ULOP3.LUT UP0, URZ, UR52, 0x1b0, URZ, 0xc0, !UPT ;  /* 0x000001b034ff7892 */ /* 0x000fe2000f80c0ff */
[----:B------:R-:W-:Y:S01]  /*50b0*/  R2UR UR42, R15 ;  /* 0x000000000f2a72ca */ /* 0x000fe200000e0000 */
[----:B------:R-:W-:Y:S01]  /*50c0*/  @!P1 IMAD.HI.U32 R2, R43, R9, RZ ;  /* 0x000000092b029227 */ /* 0x000fe200078e00ff */
[----:B------:R-:W-:Y:S02]  /*50d0*/  @!P1 SHF.R.U32.HI R0, RZ, R11, R0 ;  /* 0x0000000bff009219 */ /* 0x000fe40000011600 */
[----:B------:R-:W-:Y:S01]  /*50e0*/  R2UR UR41, R14 ;  /* 0x000000000e2972ca */ /* 0x000fe200000e0000 */
[----:B------:R-:W-:Y:S01]  /*50f0*/  VIADD R103, R103, 0x1 ;  /* 0x0000000167677836 */ /* 0x000fe20000000000 */
[----:B------:R-:W-:Y:S02]  /*5100*/  @!P1 SHF.R.U32.HI R2, RZ, R12, R2 ;  /* 0x0000000cff029219 */ /* 0x000fe40000011602 */
[----:B------:R-:W-:Y:S02]  /*5110*/  @!P1 SEL R3, R44, R0, !P2 ;  /* 0x000000002c039207 */ /* 0x000fe40005000000 */
[----:B------:R-:W-:Y:S02]  /*5120*/  @!P1 SEL R2, R43, R2, !P0 ;  /* 0x000000022b029207 */ /* 0x000fe40004000000 */
[----:B------:R-:W-:Y:S01]  /*5130*/  @P4 SHF.R.U32.HI R95, RZ, 0x10, R17 ;  /* 0x00000010ff5f4819 */ /* 0x000fe20000011611 */
[----:B------:R-:W-:Y:S02]  /*5140*/  USHF.L.U32 UR42, UR42, 0x7, URZ ;  /* 0x000000072a2a7899 */ /* 0x000fe400080006ff */
[----:B------:R-:W-:Y:S02]  /*5150*/  @!P1 IMAD.IADD R0, R2, 0x1, -R3 ;  /* 0x0000000102009824 */ /* 0x000fe400078e0a03 */
[----:B------:R-:W-:Y:S01]  /*5160*/  @!P1 IMAD.IADD R2, R3, 0x1, -R2 ;  /* 0x0000000103029824 */ /* 0x000fe200078e0a02 */
[----:B------:R-:W-:Y:S01]  /*5170*/  USHF.L.U32 UR41, UR41, 0x6, URZ ;  /* 0x0000000629297899 */ /* 0x000fe200080006ff */
[----:B------:R-:W-:Y:S02]  /*5180*/  @!P1 IMAD R44, R0, R7, R44 ;  /* 0x00000007002c9224 */ /* 0x000fe400078e022c */
[----:B------:R-:W-:Y:S01]  /*5190*/  @!P1 IMAD R43, R2, R8, R43 ;  /* 0x00000008022b9224 */ /* 0x000fe200078e022b */
[----:B------:R-:W-:Y:S08]  /*51a0*/  BRA.U !UP0, `(.L_x_84) ;  /* 0x00000001087c7547 */ /* 0x000ff0000b800000 */
[----:B------:R-:W1:Y:S01]  /*51b0*/  LDCU.64 UR8, c[0x4][0x80] ;  /* 0x01001000ff0877ac */ /* 0x000e620008000a00 */
[----:B------:R-:W-:Y:S01]  /*51c0*/  MOV R2, 0x0 ;  /* 0x0000000000027802 */ /* 0x000fe20000000f00 */
[----:B------:R-:W-:Y:S02]  /*51d0*/  HFMA2 R12, -RZ, RZ, 0, 5.9604644775390625e-08 ;  /* 0x00000001ff0c7431 */ /* 0x000fe400000001ff */
[----:B------:R-:W-:Y:S01]  /*51e0*/  IMAD.MOV.U32 R8, RZ, RZ, 0x70 ;  /* 0x00000070ff087424 */ /* 0x000fe200078e00ff */
[----:B------:R2:W3:Y:S01]  /*51f0*/  LDC.64 R14, c[0x4][R2] ;  /* 0x01000000020e7b82 */ /* 0x0004e20000000a00 */
[----:B------:R-:W4:Y:S01]  /*5200*/  LDCU.64 UR6, c[0x4][0x88] ;  /* 0x01001100ff0677ac */ /* 0x000f220008000a00 */
[----:B------:R-:W-:Y:S01]  /*5210*/  IMAD.MOV.U32 R13, RZ, RZ, RZ ;  /* 0x000000ffff0d7224 */ /* 0x000fe200078e00ff */
[----:B------:R-:W2:Y:S01]  /*5220*/  LDCU.64 UR4, c[0x4][0x8] ;  /* 0x01000100ff0477ac */ /* 0x000ea20008000a00 */
[----:B-1----:R-:W-:Y:S01]  /*5230*/  MOV R5, UR9 ;  /* 0x0000000900057c02 */ /* 0x002fe20008000f00 */
[----:B------:R-:W-:Y:S01]  /*5240*/  IMAD.U32 R4, RZ, RZ, UR8 ;  /* 0x00000008ff047e24 */ /* 0x000fe2000f8e00ff */
[----:B----4-:R-:W-:Y:S01]  /*5250*/  MOV R7, UR7 ;  /* 0x0000000700077c02 */ /* 0x010fe20008000f00 */
[----:B------:R-:W-:Y:S01]  /*5260*/  IMAD.U32 R6, RZ, RZ, UR6 ;  /* 0x00000006ff067e24 */ /* 0x000fe2000f8e00ff */
[----:B--2---:R-:W-:Y:S01]  /*5270*/  MOV R11, UR5 ;  /* 0x00000005000b7c02 */ /* 0x004fe20008000f00 */
[----:B------:R-:W-:Y:S02]  /*5280*/  IMAD.U32 R10, RZ, RZ, UR4 ;  /* 0x00000004ff0a7e24 */ /* 0x000fe4000f8e00ff */
[----:B------:R-:W-:Y:S07]  /*5290*/  LEPC R20, `(.L_x_85) ;  /* 0x000000001014794e */ /* 0x000fee0000000000 */
[----:B---3-5:R-:W-:Y:S05]  /*52a0*/  CALL.ABS.NOINC R14 ;  /* 0x000000000e007343 */ /* 0x028fea0003c00000 */
.L_x_85:
[----:B------:R-:W1:Y:S01]  /*52b0*/  LDCU.64 UR8, c[0x4][0x80] ;  /* 0x01001000ff0877ac */ /* 0x000e620008000a00 */
[----:B------:R-:W2:Y:S01]  /*52c0*/  LDC.64 R2, c[0x4][R2] ;  /* 0x0100000002027b82 */ /* 0x000ea20000000a00 */
[----:B------:R-:W-:Y:S02]  /*52d0*/  HFMA2 R12, -RZ, RZ, 0, 5.9604644775390625e-08 ;  /* 0x00000001ff0c7431 */ /* 0x000fe400000001ff */
[----:B------:R-:W-:Y:S02]  /*52e0*/  IMAD.MOV.U32 R8, RZ, RZ, 0x70 ;  /* 0x00000070ff087424 */ /* 0x000fe400078e00ff */
[----:B------:R-:W-:Y:S01]  /*52f0*/  IMAD.MOV.U32 R13, RZ, RZ, RZ ;  /* 0x000000ffff0d7224 */ /* 0x000fe200078e00ff */
[----:B------:R-:W3:Y:S01]  /*5300*/  LDCU.64 UR6, c[0x4][0x88] ;  /* 0x01001100ff0677ac */ /* 0x000ee20008000a00 */
[----:B------:R-:W4:Y:S01]  /*5310*/  LDCU.64 UR4, c[0x4][0x8] ;  /* 0x01000100ff0477ac */ /* 0x000f220008000a00 */
[----:B-1----:R-:W-:Y:S02]  /*5320*/  MOV R4, UR8 ;  /* 0x0000000800047c02 */ /* 0x002fe40008000f00 */
[----:B------:R-:W-:Y:S02]  /*5330*/  MOV R5, UR9 ;  /* 0x0000000900057c02 */ /* 0x000fe40008000f00 */
[----:B---3--:R-:W-:Y:S01]  /*5340*/  MOV R7, UR7 ;  /* 0x0000000700077c02 */ /* 0x008fe20008000f00 */
[----:B------:R-:W-:Y:S01]  /*5350*/  IMAD.U32 R6, RZ, RZ, UR6 ;  /* 0x00000006ff067e24 */ /* 0x000fe2000f8e00ff */
[----:B----4-:R-:W-:Y:S01]  /*5360*/  MOV R11, UR5 ;  /* 0x00000005000b7c02 */ /* 0x010fe20008000f00 */
[----:B------:R-:W-:Y:S02]  /*5370*/  IMAD.U32 R10, RZ, RZ, UR4 ;  /* 0x00000004ff0a7e24 */ /* 0x000fe4000f8e00ff */
[----:B------:R-:W-:Y:S07]  /*5380*/  LEPC R20, `(.L_x_84) ;  /* 0x000000001014794e */ /* 0x000fee0000000000 */
[----:B--2---:R-:W-:Y:S05]  /*5390*/  CALL.ABS.NOINC R2 ;  /* 0x0000000002007343 */ /* 0x004fea0003c00000 */
.L_x_84:
[----:B------:R-:W-:Y:S01]  /*53a0*/  ISETP.NE.U32.AND P4, PT, R82, RZ, PT ;  /* 0x000000ff5200720c */ /* 0x000fe20003f85070 */
[----:B------:R-:W-:Y:S01]  /*53b0*/  UISETP.NE.AND UP2, UPT, UR53, URZ, UPT ;  /* 0x000000ff3500728c */ /* 0x000fe2000bf45270 */
[----:B------:R-:W-:Y:S01]  /*53c0*/  ISETP.NE.U32.AND P2, PT, RZ, UR38, PT ;  /* 0x00000026ff007c0c */ /* 0x000fe2000bf45070 */
[----:B------:R-:W-:Y:S01]  /*53d0*/  UISETP.NE.U32.AND UP1, UPT, UR44, URZ, UPT ;  /* 0x000000ff2c00728c */ /* 0x000fe2000bf25070 */
[----:B------:R-:W-:Y:S01]  /*53e0*/  ISETP.NE.AND.EX P4, PT, R83, RZ, PT, P4 ;  /* 0x000000ff5300720c */ /* 0x000fe20003f85340 */
[----:B------:R-:W-:Y:S01]  /*53f0*/  UPLOP3.LUT UP0, UPT, UPT, UPT, UPT, 0x40, 0x4 ;  /* 0x000000000004789c */ /* 0x000fe20003f0e870 */
[----:B------:R-:W-:Y:S01]  /*5400*/  ISETP.NE.AND.EX P2, PT, RZ, UR39, PT, P2 ;  /* 0x00000027ff007c0c */ /* 0x000fe2000bf45320 */
[----:B------:R-:W-:Y:S01]  /*5410*/  UISETP.NE.AND.EX UP1, UPT, UR45, URZ, UPT, UP1 ;  /* 0x000000ff2d00728c */ /* 0x000fe2000bf25310 */
[----:B------:R-:W-:Y:S04]  /*5420*/  PLOP3.LUT P1, PT, PT, PT, UP2, 0x80, 0x8 ;  /* 0x000000000008781c */ /* 0x000fe80003f2f028 */
[----:B------:R-:W-:Y:S06]  /*5430*/  @UP2 UPLOP3.LUT UP0, UPT, UPT, UPT, UP1, 0x80, 0x8 ;  /* 0x000000000008289c */ /* 0x000fec0003f0f010 */
[----:B------:R-:W-:Y:S01]  /*5440*/  PLOP3.LUT P0, PT, PT, PT, UP0, 0x80, 0x8 ;  /* 0x000000000008781c */ /* 0x000fe20003f0f008 */
[----:B------:R-:W-:Y:S01]  /*5450*/  @!UPT UIADD3 URZ, UPT, UPT, URZ, URZ, URZ ;  /* 0x000000fffffff290 */ /* 0x000fe2000fffe0ff */
[----:B------:R-:W-:Y:S11]  /*5460*/  BRA.U !UP1, `(.L_x_86) ;  /* 0x0000000109387547 */ /* 0x000ff6000b800000 */
[----:B------:R-:W-:Y:S01]  /*5470*/  UISETP.NE.U32.AND UP0, UPT, UR38, URZ, UPT ;  /* 0x000000ff2600728c */ /* 0x000fe2000bf05070 */
[----:B------:R-:W-:Y:S02]  /*5480*/  HFMA2 R0, -RZ, RZ, 0, 5.9604644775390625e-08 ;  /* 0x00000001ff007431 */ /* 0x000fe400000001ff */
[----:B------:R-:W-:Y:S01]  /*5490*/  IMAD.MOV.U32 R88, RZ, RZ, 0x1 ;  /* 0x00000001ff587424 */ /* 0x000fe200078e00ff */
[----:B------:R-:W-:Y:S06]  /*54a0*/  UISETP.NE.AND.EX UP0, UPT, UR39, URZ, UPT, UP0 ;  /* 0x000000ff2700728c */ /* 0x000fec000bf05300 */
[----:B------:R-:W-:Y:S05]  /*54b0*/  PLOP3.LUT P3, PT, PT, PT, UP0, 0x80, 0x8 ;  /* 0x000000000008781c */ /* 0x000fea0003f6f008 */
[----:B------:R-:W1:Y:S01]  /*54c0*/  @UP0 LDCU.64 UR6, c[0x0][0x888] ;  /* 0x00011100ff0607ac */ /* 0x000e620008000a00 */
[----:B------:R-:W-:Y:S07]  /*54d0*/  @UP0 UIMAD UR4, UR36, UR44, URZ ;  /* 0x0000002c240402a4 */ /* 0x000fee000f8e02ff */
[----:B------:R-:W-:Y:S01]  /*54e0*/  @!P3 PRMT R88, R0, 0x7610, R88 ;  /* 0x000076100058b816 */ /* 0x000fe20000000058 */
[----:B-1----:R-:W-:Y:S03]  /*54f0*/  @UP0 UIMAD.WIDE UR6, UR4, 0x4, UR6 ;  /* 0x00000004040608a5 */ /* 0x002fe6000f8e0206 */
[----:B------:R-:W1:Y:S03]  /*5500*/  @!UP0 LDCU UR4, c[0x0][0x880] ;  /* 0x00011000ff0487ac */ /* 0x000e660008000800 */
[----:B------:R-:W-:Y:S01]  /*5510*/  IMAD.U32 R2, RZ, RZ, UR6 ;  /* 0x00000006ff027e24 */ /* 0x000fe2000f8e00ff */
[----:B------:R-:W-:Y:S05]  /*5520*/  MOV R3, UR7 ;  /* 0x0000000700037c02 */ /* 0x000fea0008000f00 */
[----:B-----5:R2:W5:Y:S02]  /*5530*/  @P3 LDG.E R49, desc[UR46][R2.64] ;  /* 0x0000002e02313981 */ /* 0x020564000c1e1900 */
[----:B-12---:R-:W-:Y:S02]  /*5540*/  @!P3 IMAD.U32 R49, RZ, RZ, UR4 ;  /* 0x00000004ff31be24 */ /* 0x006fe4000f8e00ff */
.L_x_86:
[----:B------:R-:W-:Y:S05]  /*5550*/  @!P4 BRA `(.L_x_87) ;  /* 0x000000000020c947 */ /* 0x000fea0003800000 */
[----:B------:R-:W-:Y:S04]  /*5560*/  ISETP.NE.U32.AND P3, PT, R80, RZ, PT ;  /* 0x000000ff5000720c */ /* 0x000fe80003f65070 */
[----:B------:R-:W-:Y:S11]  /*5570*/  ISETP.NE.AND.EX P3, PT, R81, RZ, PT, P3 ;  /* 0x000000ff5100720c */ /* 0x000ff60003f65330 */
[----:B------:R-:W-:Y:S02]  /*5580*/  @!UPT UIADD3 URZ, UPT, UPT, URZ, URZ, URZ ;  /* 0x000000fffffff290 */ /* 0x000fe4000fffe0ff */
[----:B------:R-:W1:Y:S01]  /*5590*/  @P3 LDC.64 R2, c[0x0][0x8a8] ;  /* 0x00022a00ff023b82 */ /* 0x000e620000000a00 */
[----:B------:R-:W-:Y:S04]  /*55a0*/  @P3 IMAD R0, R82, UR36, RZ ;  /* 0x0000002452003c24 */ /* 0x000fe8000f8e02ff */
[----:B-1----:R-:W-:Y:S05]  /*55b0*/  @P3 IMAD.WIDE R2, R0, 0x4, R2 ;  /* 0x0000000400023825 */ /* 0x002fea00078e0202 */
[----:B-----5:R1:W5:Y:S02]  /*55c0*/  @P3 LDG.E R47, desc[UR46][R2.64] ;  /* 0x0000002e022f3981 */ /* 0x020364000c1e1900 */
[----:B-1----:R-:W2:Y:S02]  /*55d0*/  @!P3 LDC R47, c[0x0][0x8a0] ;  /* 0x00022800ff2fbb82 */ /* 0x002ea40000000800 */
.L_x_87:
[----:B-----5:R-:W-:Y:S01]  /*55e0*/  FSETP.NEU.AND P3, PT, R49, RZ, PT ;  /* 0x000000ff3100720b */ /* 0x020fe20003f6d000 */
[----:B------:R-:W-:Y:S01]  /*55f0*/  ULOP3.LUT UR4, UR51, 0x1, URZ, 0x3c, !UPT ;  /* 0x0000000133047892 */ /* 0x000fe2000f8e3cff */
[----:B------:R-:W-:Y:S01]  /*5600*/  SEL R4, RZ, 0xffffffff, P2 ;  /* 0xffffffffff047807 */ /* 0x000fe20001000000 */
[----:B------:R-:W-:Y:S01]  /*5610*/  IMAD.U32 R72, RZ, RZ, UR56 ;  /* 0x00000038ff487e24 */ /* 0x000fe2000f8e00ff */
[----:B------:R-:W-:Y:S01]  /*5620*/  @P1 LOP3.LUT P2, RZ, R88, 0xff, RZ, 0xc0, !PT ;  /* 0x000000ff58ff1812 */ /* 0x000fe2000784c0ff */
[----:B------:R-:W-:Y:S01]  /*5630*/  IMAD.SHL.U32 R106, R94, 0x10, RZ ;  /* 0x000000105e6a7824 */ /* 0x000fe200078e00ff */
[----:B------:R-:W-:Y:S01]  /*5640*/  @P1 SEL R0, RZ, 0xffffffff, P3 ;  /* 0xffffffffff001807 */ /* 0x000fe20001800000 */
[----:B------:R-:W-:Y:S01]  /*5650*/  IMAD.U32 R107, RZ, RZ, UR4 ;  /* 0x00000004ff6b7e24 */ /* 0x000fe2000f8e00ff */
[----:B------:R-:W-:Y:S01]  /*5660*/  LEA R73, R45, UR48, 0x3 ;  /* 0x000000302d497c11 */ /* 0x000fe2000f8e18ff */
[----:B------:R-:W-:Y:S01]  /*5670*/  IMAD.SHL.U32 R72, R72, 0x2000, RZ ;  /* 0x0000200048487824 */ /* 0x000fe200078e00ff */
[----:B------:R-:W-:Y:S01]  /*5680*/  @P0 SEL R0, R4, R0, !P2 ;  /* 0x0000000004000207 */ /* 0x000fe20005000000 */
[----:B------:R-:W-:Y:S01]  /*5690*/  IMAD.SHL.U32 R105, R93, 0x10, RZ ;  /* 0x000000105d697824 */ /* 0x000fe200078e00ff */
[----:B------:R-:W-:Y:S01]  /*56a0*/  PLOP3.LUT P2, PT, PT, PT, UP1, 0x80, 0x8 ;  /* 0x000000000008781c */ /* 0x000fe20003f4f018 */
[----:B------:R-:W-:Y:S01]  /*56b0*/  IMAD.IADD R67, R99, 0x1, R72 ;  /* 0x0000000163437824 */ /* 0x000fe200078e0248 */
[----:B------:R-:W-:Y:S01]  /*56c0*/  @P1 LOP3.LUT R0, R0, 0x1, RZ, 0xc0, !PT ;  /* 0x0000000100001812 */ /* 0x000fe200078ec0ff */
[----:B------:R-:W-:Y:S01]  /*56d0*/  BSSY B1, `(.L_x_88) ;  /* 0x0000039000017945 */ /* 0x000fe20003800000 */
[----:B------:R-:W-:Y:S01]  /*56e0*/  LOP3.LUT P4, R102, R88, 0xff, RZ, 0xc0, !PT ;  /* 0x000000ff58667812 */ /* 0x000fe2000788c0ff */
[----:B------:R-:W-:Y:S01]  /*56f0*/  IMAD.IADD R66, R67, 0x1, R106 ;  /* 0x0000000143427824 */ /* 0x000fe200078e026a */
[----:B------:R-:W-:Y:S01]  /*5700*/  ISETP.NE.U32.OR P5, PT, R0, 0x1, !P1 ;  /* 0x000000010000780c */ /* 0x000fe20004fa5470 */
[----:B------:R-:W-:Y:S01]  /*5710*/  IMAD.U32 R0, RZ, RZ, UR56 ;  /* 0x00000038ff007e24 */ /* 0x000fe2000f8e00ff */
[----:B------:R-:W-:Y:S01]  /*5720*/  SEL R3, RZ, 0xffffffff, P3 ;  /* 0xffffffffff037807 */ /* 0x000fe20001800000 */
[----:B------:R-:W-:Y:S01]  /*5730*/  IMAD.MOV.U32 R75, RZ, RZ, 0x1 ;  /* 0x00000001ff4b7424 */ /* 0x000fe200078e00ff */
[----:B------:R-:W-:Y:S01]  /*5740*/  P2R R104, PR, RZ, 0x20 ;  /* 0x00000020ff687803 */ /* 0x000fe20000000000 */
[----:B------:R-:W-:Y:S01]  /*5750*/  IMAD R48, R45, 0x40, R46 ;  /* 0x000000402d307824 */ /* 0x000fe200078e022e */
[----:B------:R-:W-:Y:S01]  /*5760*/  LEA R0, R0, UR48, 0x3 ;  /* 0x0000003000007c11 */ /* 0x000fe2000f8e18ff */
[----:B------:R-:W-:Y:S01]  /*5770*/  IMAD.U32 R74, RZ, RZ, UR56 ;  /* 0x00000038ff4a7e24 */ /* 0x000fe2000f8e00ff */
[----:B------:R-:W-:Y:S02]  /*5780*/  @P2 SEL R3, R4, R3, !P4 ;  /* 0x0000000304032207 */ /* 0x000fe40006000000 */
[----:B------:R-:W-:Y:S02]  /*5790*/  CS2R R78, SRZ ;  /* 0x00000000004e7805 */ /* 0x000fe4000001ff00 */
[----:B------:R-:W-:Y:S02]  /*57a0*/  CS2R R76, SRZ ;  /* 0x00000000004c7805 */ /* 0x000fe4000001ff00 */
[----:B------:R-:W-:Y:S02]  /*57b0*/  CS2R R70, SRZ ;  /* 0x0000000000467805 */ /* 0x000fe4000001ff00 */
[----:B------:R-:W-:Y:S02]  /*57c0*/  LOP3.LUT R3, R3, 0x1, RZ, 0xc0, !PT ;  /* 0x0000000103037812 */ /* 0x000fe400078ec0ff */
[----:B------:R-:W-:Y:S02]  /*57d0*/  CS2R R68, SRZ ;  /* 0x0000000000447805 */ /* 0x000fe4000001ff00 */
[----:B------:R-:W-:Y:S02]  /*57e0*/  @P5 SHF.L.U32 R2, R107, 0x1f, RZ ;  /* 0x0000001f6b025819 */ /* 0x000fe400000006ff */
[----:B------:R-:W-:Y:S02]  /*57f0*/  CS2R R62, SRZ ;  /* 0x00000000003e7805 */ /* 0x000fe4000001ff00 */
[----:B------:R-:W-:Y:S02]  /*5800*/  ISETP.NE.U32.AND P2, PT, R3, 0x1, PT ;  /* 0x000000010300780c */ /* 0x000fe40003f45070 */
[----:B------:R-:W-:Y:S01]  /*5810*/  CS2R R60, SRZ ;  /* 0x00000000003c7805 */ /* 0x000fe2000001ff00 */
[----:B------:R1:W3:Y:S01]  /*5820*/  @P5 SYNCS.PHASECHK.TRANS64.TRYWAIT P1, [R0+URZ+0x60], R2 ;  /* 0x00006002000055a7 */ /* 0x0002e200080211ff */
[----:B------:R-:W-:Y:S02]  /*5830*/  CS2R R58, SRZ ;  /* 0x00000000003a7805 */ /* 0x000fe4000001ff00 */
[----:B------:R-:W-:Y:S02]  /*5840*/  P2R R108, PR, RZ, 0x4 ;  /* 0x00000004ff6c7803 */ /* 0x000fe40000000000 */
[----:B------:R-:W-:Y:S01]  /*5850*/  CS2R R56, SRZ ;  /* 0x0000000000387805 */ /* 0x000fe2000001ff00 */
[----:B------:R-:W-:Y:S02]  /*5860*/  IMAD.IADD R65, R67, 0x1, R105 ;  /* 0x0000000143417824 */ /* 0x000fe400078e0269 */
[----:B------:R-:W-:Y:S01]  /*5870*/  IMAD.IADD R64, R98, 0x1, R66 ;  /* 0x0000000162407824 */ /* 0x000fe200078e0242 */
[----:B-1----:R-:W-:Y:S04]  /*5880*/  SHF.L.U32 R2, R97, 0x1f, RZ ;  /* 0x0000001f61027819 */ /* 0x002fe800000006ff */
[----:B------:R1:W4:Y:S01]  /*5890*/  SYNCS.PHASECHK.TRANS64.TRYWAIT P0, [R73+URZ+0xc0], R2 ;  /* 0x0000c002490075a7 */ /* 0x00032200080011ff */
[----:B---3--:R-:W-:Y:S01]  /*58a0*/  @P5 SEL R75, RZ, 0x1, !P1 ;  /* 0x00000001ff4b5807 */ /* 0x008fe20004800000 */
[----:B-1----:R-:W-:Y:S06]  /*58b0*/  @!P5 BRA `(.L_x_89) ;  /* 0x000000000068d947 */ /* 0x002fec0003800000 */
[----:B------:R-:W-:Y:S01]  /*58c0*/  ISETP.NE.AND P1, PT, R75, RZ, PT ;  /* 0x000000ff4b00720c */ /* 0x000fe20003f25270 */
[----:B------:R-:W-:Y:S01]  /*58d0*/  BSSY B0, `(.L_x_90) ;  /* 0x000000d000007945 */ /* 0x000fe20003800000 */
[----:B------:R-:W-:Y:S02]  /*58e0*/  CS2R R58, SRZ ;  /* 0x00000000003a7805 */ /* 0x000fe4000001ff00 */
[----:B------:R-:W-:Y:S02]  /*58f0*/  CS2R R56, SRZ ;  /* 0x0000000000387805 */ /* 0x000fe4000001ff00 */
[----:B------:R-:W-:Y:S02]  /*5900*/  CS2R R62, SRZ ;  /* 0x00000000003e7805 */ /* 0x000fe4000001ff00 */
[----:B------:R-:W-:Y:S02]  /*5910*/  CS2R R60, SRZ ;  /* 0x00000000003c7805 */ /* 0x000fe4000001ff00 */
[----:B------:R-:W-:Y:S02]  /*5920*/  CS2R R70, SRZ ;  /* 0x0000000000467805 */ /* 0x000fe4000001ff00 */
[----:B------:R-:W-:Y:S02]  /*5930*/  CS2R R68, SRZ ;  /* 0x0000000000447805 */ /* 0x000fe4000001ff00 */
[----:B------:R-:W-:Y:S02]  /*5940*/  CS2R R78, SRZ ;  /* 0x00000000004e7805 */ /* 0x000fe4000001ff00 */
[----:B------:R-:W-:Y:S01]  /*5950*/  CS2R R76, SRZ ;  /* 0x00000000004c7805 */ /* 0x000fe2000001ff00 */
[----:B------:R-:W-:Y:S06]  /*5960*/  @P1 BRA `(.L_x_91) ;  /* 0x00000000000c1947 */ /* 0x000fec0003800000 */
[----:B------:R-:W-:Y:S04]  /*5970*/  SHF.L.U32 R3, R107, 0x1f, RZ ;  /* 0x0000001f6b037819 */ /* 0x000fe800000006ff */
[----:B------:R-:W1:Y:S02]  /*5980*/  SYNCS.PHASECHK.TRANS64.TRYWAIT P1, [R0+URZ+0x60], R3 ;  /* 0x00006003000075a7 */ /* 0x000e6400080211ff */
[----:B-1----:R-:W-:Y:S05]  /*5990*/  @!P1 BRA `(.L_x_92) ;  /* 0x0000002400789947 */ /* 0x002fea0003800000 */
.L_x_91:
[----:B------:R-:W-:Y:S05]  /*59a0*/  BSYNC B0 ;  /* 0x0000000000007941 */ /* 0x000fea0003800000 */
.L_x_90:
[----:B------:R-:W-:Y:S01]  /*59b0*/  ISETP.NE.AND P1, PT, R108, RZ, PT ;  /* 0x000000ff6c00720c */ /* 0x000fe20003f25270 */
[----:B------:R-:W-:Y:S04]  /*59c0*/  UIADD3 UR5, UPT, UPT, UR56, 0x1, URZ ;  /* 0x0000000138057890 */ /* 0x000fe8000fffe0ff */
[----:B------:R-:W-:Y:S04]  /*59d0*/  UISETP.NE.AND UP0, UPT, UR5, 0x3, UPT ;  /* 0x000000030500788c */ /* 0x000fe8000bf05270 */
[----:B------:R-:W-:Y:S02]  /*59e0*/  USEL UR4, URZ, 0x1, UP0 ;  /* 0x00000001ff047887 */ /* 0x000fe40008000000 */
[----:B------:R-:W-:Y:S02]  /*59f0*/  USEL UR5, UR5, URZ, UP0 ;  /* 0x000000ff05057287 */ /* 0x000fe40008000000 */
[----:B------:R3:W1:Y:S02]  /*5a00*/  @P1 LDS.128 R56, [R67] ;  /* 0x0000000043381984 */ /* 0x0006640000000c00 */
[----:B------:R-:W-:Y:S02]  /*5a10*/  LOP3.LUT R107, R107, UR4, RZ, 0x3c, !PT ;  /* 0x000000046b6b7c12 */ /* 0x000fe4000f8e3cff */
[----:B------:R3:W1:Y:S01]  /*5a20*/  @P1 LDS.128 R60, [R66+0x10] ;  /* 0x00001000423c1984 */ /* 0x0006620000000c00 */
[----:B------:R-:W-:Y:S03]  /*5a30*/  IMAD.U32 R74, RZ, RZ, UR5 ;  /* 0x00000005ff4a7e24 */ /* 0x000fe6000f8e00ff */
[----:B------:R3:W1:Y:S04]  /*5a40*/  @P1 LDS.128 R68, [R65+0x20] ;  /* 0x0000200041441984 */ /* 0x0006680000000c00 */
[----:B------:R3:W1:Y:S02]  /*5a50*/  @P1 LDS.128 R76, [R64+0x10] ;  /* 0x00001000404c1984 */ /* 0x0006640000000c00 */
.L_x_89:
[----:B------:R-:W-:Y:S05]  /*5a60*/  BSYNC B1 ;  /* 0x0000000000017941 */ /* 0x000fea0003800000 */
.L_x_88:
[----:B-1----:R-:W-:Y:S04]  /*5a70*/  SHF.R.U32.HI R0, RZ, 0x15, R48 ;  /* 0x00000015ff007819 */ /* 0x002fe80000011630 */
[----:B------:R-:W-:Y:S01]  /*5a80*/  LOP3.LUT P1, RZ, R0, 0x3, R92, 0x48, !PT ;  /* 0x0000000300ff7812 */ /* 0x000fe2000782485c */
[----:B------:R-:W-:Y:S01]  /*5a90*/  @!UPT UIADD3 URZ, UPT, UPT, URZ, URZ, URZ ;  /* 0x000000fffffff290 */ /* 0x000fe2000fffe0ff */
[----:B----4-:R-:W-:Y:S11]  /*5aa0*/  @P0 BRA `(.L_x_93) ;  /* 0x0000000000080947 */ /* 0x010ff60003800000 */
[----:B------:R-:W1:Y:S02]  /*5ab0*/  SYNCS.PHASECHK.TRANS64.TRYWAIT P0, [R73+URZ+0xc0], R2 ;  /* 0x0000c002490075a7 */ /* 0x000e6400080011ff */
[----:B-1----:R-:W-:Y:S05]  /*5ac0*/  @!P0 BRA `(.L_x_94) ;  /* 0x0000002400408947 */ /* 0x002fea0003800000 */
.L_x_93:
[----:B------:R-:W-:Y:S05]  /*5ad0*/  @!P1 BRA `(.L_x_95) ;  /* 0x0000000000409947 */ /* 0x000fea0003800000 */
[----:B------:R-:W4:Y:S01]  /*5ae0*/  LDCU.64 UR8, c[0x4][0x70] ;  /* 0x01000e00ff0877ac */ /* 0x000f220008000a00 */
[----:B------:R-:W-:Y:S01]  /*5af0*/  MOV R3, 0x0 ;  /* 0x0000000000037802 */ /* 0x000fe20000000f00 */
[----:B------:R-:W-:Y:S02]  /*5b00*/  HFMA2 R12, -RZ, RZ, 0, 5.9604644775390625e-08 ;  /* 0x00000001ff0c7431 */ /* 0x000fe400000001ff */
[----:B------:R-:W-:Y:S02]  /*5b10*/  IMAD.MOV.U32 R8, RZ, RZ, 0x192 ;  /* 0x00000192ff087424 */ /* 0x000fe400078e00ff */
[----:B------:R-:W-:Y:S01]  /*5b20*/  IMAD.MOV.U32 R13, RZ, RZ, RZ ;  /* 0x000000ffff0d7224 */ /* 0x000fe200078e00ff */
[----:B------:R-:W5:Y:S01]  /*5b30*/  LDCU.64 UR6, c[0x4][0x78] ;  /* 0x01000f00ff0677ac */ /* 0x000f620008000a00 */
[----:B-1----:R-:W1:Y:S01]  /*5b40*/  LDC.64 R2, c[0x4][R3] ;  /* 0x0100000003027b82 */ /* 0x002e620000000a00 */
[----:B------:R-:W2:Y:S01]  /*5b50*/  LDCU.64 UR4, c[0x4][0x10] ;  /* 0x01000200ff0477ac */ /* 0x000ea20008000a00 */
[----:B----4-:R-:W-:Y:S01]  /*5b60*/  MOV R5, UR9 ;  /* 0x0000000900057c02 */ /* 0x010fe20008000f00 */
[----:B------:R-:W-:Y:S01]  /*5b70*/  IMAD.U32 R4, RZ, RZ, UR8 ;  /* 0x00000008ff047e24 */ /* 0x000fe2000f8e00ff */
[----:B-----5:R-:W-:Y:S01]  /*5b80*/  MOV R7, UR7 ;  /* 0x0000000700077c02 */ /* 0x020fe20008000f00 */
[----:B------:R-:W-:Y:S01]  /*5b90*/  IMAD.U32 R6, RZ, RZ, UR6 ;  /* 0x00000006ff067e24 */ /* 0x000fe2000f8e00ff */
[----:B--2---:R-:W-:Y:S01]  /*5ba0*/  MOV R11, UR5 ;  /* 0x00000005000b7c02 */ /* 0x004fe20008000f00 */
[----:B------:R-:W-:Y:S02]  /*5bb0*/  IMAD.U32 R10, RZ, RZ, UR4 ;  /* 0x00000004ff0a7e24 */ /* 0x000fe4000f8e00ff */
[----:B------:R-:W-:Y:S07]  /*5bc0*/  LEPC R20, `(.L_x_95) ;  /* 0x000000001014794e */ /* 0x000fee0000000000 */
[----:B-1-3--:R-:W-:Y:S05]  /*5bd0*/  CALL.ABS.NOINC R2 ;  /* 0x0000000002007343 */ /* 0x00afea0003c00000 */
.L_x_95:
[----:B------:R-:W-:Y:S01]  /*5be0*/  SHF.L.U32 R50, R56, 0x10, RZ ;  /* 0x0000001038327819 */ /* 0x000fe200000006ff */
[----:B------:R-:W-:Y:S05]  /*5bf0*/  WARPSYNC.ALL ;  /* 0x0000000000007948 */ /* 0x000fea0003800000 */
[----:B------:R-:W-:Y:S01]  /*5c00*/  R2UR UR4, R48 ;  /* 0x00000000300472ca */ /* 0x000fe200000e0000 */
[----:B------:R-:W-:Y:S01]  /*5c10*/  BSSY.RECONVERGENT B0, `(.L_x_96) ;  /* 0x0000085000007945 */ /* 0x000fe20003800200 */
[----:B------:R-:W-:Y:S02]  /*5c20*/  LOP3.LUT R51, R56, 0xffff0000, RZ, 0xc0, !PT ;  /* 0xffff000038337812 */ /* 0x000fe400078ec0ff */
[----:B------:R-:W-:Y:S02]  /*5c30*/  SHF.L.U32 R52, R57, 0x10, RZ ;  /* 0x0000001039347819 */ /* 0x000fe400000006ff */
[----:B------:R-:W-:Y:S07]  /*5c40*/  ISETP.NE.AND P0, PT, R100, RZ, PT ;  /* 0x000000ff6400720c */ /* 0x000fee0003f05270 */
[----:B------:R-:W2:Y:S02]  /*5c50*/  LDTM.x32 R4, tmem[UR4] ;  /* 0x00000004000479ee */ /* 0x000ea400082c0000 */
[C---:B--2---:R-:W-:Y:S01]  /*5c60*/  FMUL R0, R47.reuse, R4 ;  /* 0x000000042f007220 */ /* 0x044fe20000400000 */
[C---:B-1----:R-:W-:Y:S01]  /*5c70*/  FMUL R2, R47.reuse, R5 ;  /* 0x000000052f027220 */ /* 0x042fe20000400000 */
[C---:B------:R-:W-:Y:S01]  /*5c80*/  FMUL R4, R47.reuse, R8 ;  /* 0x000000082f047220 */ /* 0x040fe20000400000 */
[C---:B------:R-:W-:Y:S01]  /*5c90*/  FMUL R3, R47.reuse, R6 ;  /* 0x000000062f037220 */ /* 0x040fe20000400000 */
[C---:B------:R-:W-:Y:S01]  /*5ca0*/  FMUL R5, R47.reuse, R9 ;  /* 0x000000092f057220 */ /* 0x040fe20000400000 */
[C---:B------:R-:W-:Y:S01]  /*5cb0*/  FMUL R8, R47.reuse, R12 ;  /* 0x0000000c2f087220 */ /* 0x040fe20000400000 */
[C---:B------:R-:W-:Y:S01]  /*5cc0*/  FMUL R6, R47.reuse, R10 ;  /* 0x0000000a2f067220 */ /* 0x040fe20000400000 */
[C---:B------:R-:W-:Y:S01]  /*5cd0*/  FMUL R9, R47.reuse, R13 ;  /* 0x0000000d2f097220 */ /* 0x040fe20000400000 */
[----:B------:R-:W-:Y:S01]  /*5ce0*/  FMUL R12, R47, R16 ;  /* 0x000000102f0c7220 */ /* 0x000fe20000400000 */
[----:B------:R-:W-:Y:S01]  /*5cf0*/  FFMA R0, R49, R50, R0 ;  /* 0x0000003231007223 */ /* 0x000fe20000000000 */
[C---:B------:R-:W-:Y:S01]  /*5d00*/  FMUL R10, R47.reuse, R14 ;  /* 0x0000000e2f0a7220 */ /* 0x040fe20000400000 */
[C---:B------:R-:W-:Y:S01]  /*5d10*/  FMUL R13, R47.reuse, R17 ;  /* 0x000000112f0d7220 */ /* 0x040fe20000400000 */
[----:B------:R-:W-:Y:S01]  /*5d20*/  FMUL R16, R47, R20 ;  /* 0x000000142f107220 */ /* 0x000fe20000400000 */
[----:B------:R-:W-:Y:S01]  /*5d30*/  FFMA R2, R49, R51, R2 ;  /* 0x0000003331027223 */ /* 0x000fe20000000002 */
[C---:B------:R-:W-:Y:S01]  /*5d40*/  FMUL R14, R47.reuse, R18 ;  /* 0x000000122f0e7220 */ /* 0x040fe20000400000 */
[C---:B------:R-:W-:Y:S01]  /*5d50*/  FMUL R17, R47.reuse, R21 ;  /* 0x000000152f117220 */ /* 0x040fe20000400000 */
[C---:B------:R-:W-:Y:S01]  /*5d60*/  FMUL R20, R47.reuse, R24 ;  /* 0x000000182f147220 */ /* 0x040fe20000400000 */
[C---:B------:R-:W-:Y:S01]  /*5d70*/  FMUL R18, R47.reuse, R22 ;  /* 0x000000162f127220 */ /* 0x040fe20000400000 */
[C---:B------:R-:W-:Y:S01]  /*5d80*/  FMUL R21, R47.reuse, R25 ;  /* 0x000000192f157220 */ /* 0x040fe20000400000 */
[C---:B------:R-:W-:Y:S01]  /*5d90*/  FMUL R24, R47.reuse, R28 ;  /* 0x0000001c2f187220 */ /* 0x040fe20000400000 */
[C---:B------:R-:W-:Y:S01]  /*5da0*/  FMUL R22, R47.reuse, R26 ;  /* 0x0000001a2f167220 */ /* 0x040fe20000400000 */
[C---:B------:R-:W-:Y:S01]  /*5db0*/  FMUL R25, R47.reuse, R29 ;  /* 0x0000001d2f197220 */ /* 0x040fe20000400000 */
[----:B------:R-:W-:Y:S01]  /*5dc0*/  FMUL R28, R47, R32 ;  /* 0x000000202f1c7220 */ /* 0x000fe20000400000 */
[----:B------:R-:W-:Y:S01]  /*5dd0*/  LOP3.LUT R32, R57, 0xffff0000, RZ, 0xc0, !PT ;  /* 0xffff000039207812 */ /* 0x000fe200078ec0ff */
[C---:B------:R-:W-:Y:S01]  /*5de0*/  FMUL R26, R47.reuse, R30 ;  /* 0x0000001e2f1a7220 */ /* 0x040fe20000400000 */
[----:B------:R-:W-:Y:S01]  /*5df0*/  FMUL R29, R47, R33 ;  /* 0x000000212f1d7220 */ /* 0x000fe20000400000 */
[----:B------:R-:W-:Y:S01]  /*5e00*/  SHF.L.U32 R33, R58, 0x10, RZ ;  /* 0x000000103a217819 */ /* 0x000fe200000006ff */
[----:B------:R-:W-:Y:S01]  /*5e10*/  FFMA R3, R49, R52, R3 ;  /* 0x0000003431037223 */ /* 0x000fe20000000003 */
[----:B------:R-:W-:Y:S01]  /*5e20*/  F2FP.BF16.F32.PACK_AB R52, R2, R0 ;  /* 0x000000000234723e */ /* 0x000fe200000010ff */
[----:B------:R-:W-:Y:S01]  /*5e30*/  FMUL R7, R47, R7 ;  /* 0x000000072f077220 */ /* 0x000fe20000400000 */
[----:B------:R-:W-:Y:S01]  /*5e40*/  SHF.L.U32 R0, R59, 0x10, RZ ;  /* 0x000000103b007819 */ /* 0x000fe200000006ff */
[----:B------:R-:W-:Y:S01]  /*5e50*/  FMUL R30, R47, R34 ;  /* 0x000000222f1e7220 */ /* 0x000fe20000400000 */
[----:B------:R-:W-:Y:S01]  /*5e60*/  LOP3.LUT R34, R58, 0xffff0000, RZ, 0xc0, !PT ;  /* 0xffff00003a227812 */ /* 0x000fe200078ec0ff */
[----:B------:R-:W-:Y:S01]  /*5e70*/  FFMA R7, R49, R32, R7 ;  /* 0x0000002031077223 */ /* 0x000fe20000000007 */
[----:B------:R-:W-:Y:S01]  /*5e80*/  LOP3.LUT R2, R59, 0xffff0000, RZ, 0xc0, !PT ;  /* 0xffff00003b027812 */ /* 0x000fe200078ec0ff */
[----:B------:R-:W-:Y:S01]  /*5e90*/  FFMA R4, R49, R33, R4 ;  /* 0x0000002131047223 */ /* 0x000fe20000000004 */
[----:B------:R-:W-:Y:S01]  /*5ea0*/  FMUL R11, R47, R11 ;  /* 0x0000000b2f0b7220 */ /* 0x000fe20000400000 */
[----:B------:R-:W-:Y:S01]  /*5eb0*/  FFMA R5, R49, R34, R5 ;  /* 0x0000002231057223 */ /* 0x000fe20000000005 */
[----:B------:R-:W-:Y:S01]  /*5ec0*/  F2FP.BF16.F32.PACK_AB R53, R7, R3 ;  /* 0x000000030735723e */ /* 0x000fe200000010ff */
[C---:B------:R-:W-:Y:S01]  /*5ed0*/  FFMA R6, R49.reuse, R0, R6 ;  /* 0x0000000031067223 */ /* 0x040fe20000000006 */
[C---:B------:R-:W-:Y:S01]  /*5ee0*/  SHF.L.U32 R0, R60.reuse, 0x10, RZ ;  /* 0x000000103c007819 */ /* 0x040fe200000006ff */
[----:B------:R-:W-:Y:S01]  /*5ef0*/  FFMA R11, R49, R2, R11 ;  /* 0x00000002310b7223 */ /* 0x000fe2000000000b */
[----:B------:R-:W-:Y:S01]  /*5f00*/  LOP3.LUT R2, R60, 0xffff0000, RZ, 0xc0, !PT ;  /* 0xffff00003c027812 */ /* 0x000fe200078ec0ff */
[----:B------:R-:W-:Y:S01]  /*5f10*/  FMUL R15, R47, R15 ;  /* 0x0000000f2f0f7220 */ /* 0x000fe20000400000 */
[----:B------:R-:W-:Y:S01]  /*5f20*/  SHF.L.U32 R3, R61, 0x10, RZ ;  /* 0x000000103d037819 */ /* 0x000fe200000006ff */
[----:B------:R-:W-:Y:S01]  /*5f30*/  FFMA R8, R49, R0, R8 ;  /* 0x0000000031087223 */ /* 0x000fe20000000008 */
[----:B------:R-:W-:Y:S01]  /*5f40*/  LOP3.LUT R0, R61, 0xffff0000, RZ, 0xc0, !PT ;  /* 0xffff00003d007812 */ /* 0x000fe200078ec0ff */
[C---:B------:R-:W-:Y:S01]  /*5f50*/  FFMA R9, R49.reuse, R2, R9 ;  /* 0x0000000231097223 */ /* 0x040fe20000000009 */
[C---:B------:R-:W-:Y:S01]  /*5f60*/  SHF.L.U32 R2, R62.reuse, 0x10, RZ ;  /* 0x000000103e027819 */ /* 0x040fe200000006ff */
[----:B------:R-:W-:Y:S01]  /*5f70*/  FFMA R10, R49, R3, R10 ;  /* 0x00000003310a7223 */ /* 0x000fe2000000000a */
[----:B------:R-:W-:Y:S01]  /*5f80*/  SHF.L.U32 R3, R63, 0x10, RZ ;  /* 0x000000103f037819 */ /* 0x000fe200000006ff */
[C---:B------:R-:W-:Y:S01]  /*5f90*/  FFMA R15, R49.reuse, R0, R15 ;  /* 0x00000000310f7223 */ /* 0x040fe2000000000f */
[----:B------:R-:W-:Y:S01]  /*5fa0*/  LOP3.LUT R0, R62, 0xffff0000, RZ, 0xc0, !PT ;  /* 0xffff00003e007812 */ /* 0x000fe200078ec0ff */
[----:B------:R-:W-:Y:S01]  /*5fb0*/  FFMA R12, R49, R2, R12 ;  /* 0x00000002310c7223 */ /* 0x000fe2000000000c */
[C---:B------:R-:W-:Y:S01]  /*5fc0*/  SHF.L.U32 R2, R68.reuse, 0x10, RZ ;  /* 0x0000001044027819 */ /* 0x040fe200000006ff */
[----:B------:R-:W-:Y:S01]  /*5fd0*/  FMUL R19, R47, R19 ;  /* 0x000000132f137220 */ /* 0x000fe20000400000 */
[----:B------:R-:W-:Y:S01]  /*5fe0*/  F2FP.BF16.F32.PACK_AB R54, R5, R4 ;  /* 0x000000040536723e */ /* 0x000fe200000010ff */
[----:B------:R-:W-:Y:S01]  /*5ff0*/  FFMA R13, R49, R0, R13 ;  /* 0x00000000310d7223 */ /* 0x000fe2000000000d */
[----:B------:R-:W-:Y:S01]  /*6000*/  LOP3.LUT R0, R63, 0xffff0000, RZ, 0xc0, !PT ;  /* 0xffff00003f007812 */ /* 0x000fe200078ec0ff */
[----:B------:R-:W-:Y:S01]  /*6010*/  FFMA R14, R49, R3, R14 ;  /* 0x00000003310e7223 */ /* 0x000fe2000000000e */
[----:B------:R-:W-:Y:S01]  /*6020*/  LOP3.LUT R3, R68, 0xffff0000, RZ, 0xc0, !PT ;  /* 0xffff000044037812 */ /* 0x000fe200078ec0ff */
[----:B------:R-:W-:Y:S01]  /*6030*/  FMUL R23, R47, R23 ;  /* 0x000000172f177220 */ /* 0x000fe20000400000 */
[----:B------:R-:W-:Y:S01]  /*6040*/  F2FP.BF16.F32.PACK_AB R55, R11, R6 ;  /* 0x000000060b37723e */ /* 0x000fe200000010ff */
[----:B------:R-:W-:Y:S01]  /*6050*/  FFMA R19, R49, R0, R19 ;  /* 0x0000000031137223 */ /* 0x000fe20000000013 */
[----:B------:R-:W-:Y:S01]  /*6060*/  SHF.L.U32 R0, R69, 0x10, RZ ;  /* 0x0000001045007819 */ /* 0x000fe200000006ff */
[----:B------:R-:W-:Y:S01]  /*6070*/  FFMA R16, R49, R2, R16 ;  /* 0x0000000231107223 */ /* 0x000fe20000000010 */
[----:B------:R-:W-:Y:S01]  /*6080*/  LOP3.LUT R2, R69, 0xffff0000, RZ, 0xc0, !PT ;  /* 0xffff000045027812 */ /* 0x000fe200078ec0ff */
[----:B------:R-:W-:Y:S01]  /*6090*/  FFMA R17, R49, R3, R17 ;  /* 0x0000000331117223 */ /* 0x000fe20000000011 */
[----:B------:R-:W-:Y:S01]  /*60a0*/  SHF.L.U32 R3, R71, 0x10, RZ ;  /* 0x0000001047037819 */ /* 0x000fe200000006ff */
[----:B------:R-:W-:Y:S01]  /*60b0*/  FFMA R18, R49, R0, R18 ;  /* 0x0000000031127223 */ /* 0x000fe20000000012 */
[C---:B------:R-:W-:Y:S01]  /*60c0*/  SHF.L.U32 R0, R70.reuse, 0x10, RZ ;  /* 0x0000001046007819 */ /* 0x040fe200000006ff */
[----:B------:R1:W-:Y:S01]  /*60d0*/  STS.128 [R67], R52 ;  /* 0x0000003443007388 */ /* 0x0003e20000000c00 */
[----:B------:R-:W-:Y:S01]  /*60e0*/  F2FP.BF16.F32.PACK_AB R8, R9, R8 ;  /* 0x000000080908723e */ /* 0x000fe200000010ff */
[C---:B------:R-:W-:Y:S01]  /*60f0*/  FFMA R23, R49.reuse, R2, R23 ;  /* 0x0000000231177223 */ /* 0x040fe20000000017 */
[----:B------:R-:W-:Y:S01]  /*6100*/  LOP3.LUT R2, R70, 0xffff0000, RZ, 0xc0, !PT ;  /* 0xffff000046027812 */ /* 0x000fe200078ec0ff */
[----:B------:R-:W-:Y:S01]  /*6110*/  FFMA R20, R49, R0, R20 ;  /* 0x0000000031147223 */ /* 0x000fe20000000014 */
[----:B------:R-:W-:Y:S01]  /*6120*/  LOP3.LUT R0, R71, 0xffff0000, RZ, 0xc0, !PT ;  /* 0xffff000047007812 */ /* 0x000fe200078ec0ff */
[----:B------:R-:W-:Y:S01]  /*6130*/  FMUL R27, R47, R27 ;  /* 0x0000001b2f1b7220 */ /* 0x000fe20000400000 */
[----:B------:R-:W-:Y:S01]  /*6140*/  F2FP.BF16.F32.PACK_AB R9, R15, R10 ;  /* 0x0000000a0f09723e */ /* 0x000fe200000010ff */
[C---:B------:R-:W-:Y:S01]  /*6150*/  FFMA R21, R49.reuse, R2, R21 ;  /* 0x0000000231157223 */ /* 0x040fe20000000015 */
[C---:B------:R-:W-:Y:S01]  /*6160*/  FFMA R22, R49.reuse, R3, R22 ;  /* 0x0000000331167223 */ /* 0x040fe20000000016 */
[----:B------:R-:W-:Y:S01]  /*6170*/  FFMA R27, R49, R0, R27 ;  /* 0x00000000311b7223 */ /* 0x000fe2000000001b */
[C---:B------:R-:W-:Y:S01]  /*6180*/  SHF.L.U32 R2, R76.reuse, 0x10, RZ ;  /* 0x000000104c027819 */ /* 0x040fe200000006ff */
[C---:B------:R-:W-:Y:S01]  /*6190*/  FMUL R31, R47.reuse, R31 ;  /* 0x0000001f2f1f7220 */ /* 0x040fe20000400000 */
[----:B------:R-:W-:Y:S01]  /*61a0*/  LOP3.LUT R0, R76, 0xffff0000, RZ, 0xc0, !PT ;  /* 0xffff00004c007812 */ /* 0x000fe200078ec0ff */
[----:B------:R-:W-:Y:S01]  /*61b0*/  FMUL R35, R47, R35 ;  /* 0x000000232f237220 */ /* 0x000fe20000400000 */
[----:B------:R-:W-:Y:S01]  /*61c0*/  SHF.L.U32 R3, R77, 0x10, RZ ;  /* 0x000000104d037819 */ /* 0x000fe200000006ff */
[----:B------:R-:W-:Y:S01]  /*61d0*/  FFMA R24, R49, R2, R24 ;  /* 0x0000000231187223 */ /* 0x000fe20000000018 */
[----:B------:R-:W-:Y:S01]  /*61e0*/  F2FP.BF16.F32.PACK_AB R10, R13, R12 ;  /* 0x0000000c0d0a723e */ /* 0x000fe200000010ff */
[----:B------:R-:W-:Y:S01]  /*61f0*/  FFMA R25, R49, R0, R25 ;  /* 0x0000000031197223 */ /* 0x000fe20000000019 */
[----:B------:R-:W-:Y:S01]  /*6200*/  F2FP.BF16.F32.PACK_AB R11, R19, R14 ;  /* 0x0000000e130b723e */ /* 0x000fe200000010ff */
[----:B------:R-:W-:Y:S01]  /*6210*/  FFMA R26, R49, R3, R26 ;  /* 0x00000003311a7223 */ /* 0x000fe2000000001a */
[----:B------:R-:W-:Y:S02]  /*6220*/  LOP3.LUT R0, R77, 0xffff0000, RZ, 0xc0, !PT ;  /* 0xffff00004d007812 */ /* 0x000fe400078ec0ff */
[C---:B------:R-:W-:Y:S01]  /*6230*/  SHF.L.U32 R2, R78.reuse, 0x10, RZ ;  /* 0x000000104e027819 */ /* 0x040fe200000006ff */
[----:B------:R1:W-:Y:S01]  /*6240*/  STS.128 [R66+0x10], R8 ;  /* 0x0000100842007388 */ /* 0x0003e20000000c00 */
[----:B------:R-:W-:Y:S01]  /*6250*/  LOP3.LUT R3, R78, 0xffff0000, RZ, 0xc0, !PT ;  /* 0xffff00004e037812 */ /* 0x000fe200078ec0ff */
[----:B------:R-:W-:Y:S01]  /*6260*/  FFMA R31, R49, R0, R31 ;  /* 0x00000000311f7223 */ /* 0x000fe2000000001f */
[----:B------:R-:W-:Y:S01]  /*6270*/  SHF.L.U32 R4, R79, 0x10, RZ ;  /* 0x000000104f047819 */ /* 0x000fe200000006ff */
[----:B------:R-:W-:Y:S01]  /*6280*/  FFMA R28, R49, R2, R28 ;  /* 0x00000002311c7223 */ /* 0x000fe2000000001c */
[----:B------:R-:W-:Y:S01]  /*6290*/  F2FP.BF16.F32.PACK_AB R16, R17, R16 ;  /* 0x000000101110723e */ /* 0x000fe200000010ff */
[----:B------:R-:W-:Y:S01]  /*62a0*/  FFMA R29, R49, R3, R29 ;  /* 0x00000003311d7223 */ /* 0x000fe2000000001d */
[----:B------:R-:W-:Y:S01]  /*62b0*/  LOP3.LUT R5, R79, 0xffff0000, RZ, 0xc0, !PT ;  /* 0xffff00004f057812 */ /* 0x000fe200078ec0ff */
[----:B------:R-:W-:Y:S01]  /*62c0*/  FFMA R30, R49, R4, R30 ;  /* 0x00000004311e7223 */ /* 0x000fe2000000001e */
[----:B------:R-:W-:Y:S02]  /*62d0*/  F2FP.BF16.F32.PACK_AB R17, R23, R18 ;  /* 0x000000121711723e */ /* 0x000fe400000010ff */
[----:B------:R-:W-:Y:S01]  /*62e0*/  F2FP.BF16.F32.PACK_AB R18, R21, R20 ;  /* 0x000000141512723e */ /* 0x000fe200000010ff */
[----:B------:R-:W-:Y:S01]  /*62f0*/  FFMA R35, R49, R5, R35 ;  /* 0x0000000531237223 */ /* 0x000fe20000000023 */
[----:B------:R-:W-:Y:S02]  /*6300*/  F2FP.BF16.F32.PACK_AB R19, R27, R22 ;  /* 0x000000161b13723e */ /* 0x000fe400000010ff */
[----:B------:R-:W-:Y:S02]  /*6310*/  F2FP.BF16.F32.PACK_AB R24, R25, R24 ;  /* 0x000000181918723e */ /* 0x000fe400000010ff */
[----:B------:R-:W-:Y:S01]  /*6320*/  F2FP.BF16.F32.PACK_AB R25, R31, R26 ;  /* 0x0000001a1f19723e */ /* 0x000fe200000010ff */
[----:B------:R1:W-:Y:S01]  /*6330*/  STS.128 [R65+0x20], R16 ;  /* 0x0000201041007388 */ /* 0x0003e20000000c00 */
[----:B------:R-:W-:Y:S02]  /*6340*/  F2FP.BF16.F32.PACK_AB R26, R29, R28 ;  /* 0x0000001c1d1a723e */ /* 0x000fe400000010ff */
[----:B------:R-:W-:Y:S05]  /*6350*/  F2FP.BF16.F32.PACK_AB R27, R35, R30 ;  /* 0x0000001e231b723e */ /* 0x000fea00000010ff */
[----:B------:R1:W-:Y:S01]  /*6360*/  STS.128 [R64+0x10], R24 ;  /* 0x0000101840007388 */ /* 0x0003e20000000c00 */
[----:B------:R-:W-:Y:S01]  /*6370*/  @!PT LDS RZ, [RZ] ;  /* 0x00000000fffff984 */ /* 0x000fe20000000800 */
[----:B------:R-:W-:Y:S01]  /*6380*/  @!PT LDS RZ, [RZ] ;  /* 0x00000000fffff984 */ /* 0x000fe20000000800 */
[----:B------:R-:W-:Y:S01]  /*6390*/  @!PT LDS RZ, [RZ] ;  /* 0x00000000fffff984 */ /* 0x000fe20000000800 */
[----:B------:R-:W-:Y:S01]  /*63a0*/  @!PT LDS RZ, [RZ] ;  /* 0x00000000fffff984 */ /* 0x000fe20000000800 */
[----:B------:R2:W-:Y:S07]  /*63b0*/  MEMBAR.ALL.CTA ;  /* 0x0000000000007992 */ /* 0x0005ee0000008000 */
[----:B--2---:R-:W2:Y:S02]  /*63c0*/  FENCE.VIEW.ASYNC.S ;  /* 0x00000000000073c6 */ /* 0x004ea40000000000 */
[----:B--2---:R-:W-:Y:S06]  /*63d0*/  BAR.SYNC.DEFER_BLOCKING 0x1, 0x80 ;  /* 0x0042000000007b1d */ /* 0x004fec0000010000 */
[----:B------:R-:W-:Y:S05]  /*63e0*/  @P0 BRA `(.L_x_97) ;  /* 0x00000000001c0947 */ /* 0x000fea0003800000 */
[----:B------:R-:W-:Y:S01]  /*63f0*/  R2UR UR4, R72 ;  /* 0x00000000480472ca */ /* 0x000fe200000e0000 */
[----:B------:R-:W-:Y:S01]  /*6400*/  UIADD3 UR6, UP0, UPT, UR54, 0x680, URZ ;  /* 0x0000068036067890 */ /* 0x000fe2000ff1e0ff */
[----:B------:R-:W-:Y:S03]  /*6410*/  UMOV UR43, UR36 ;  /* 0x00000024002b7c82 */ /* 0x000fe60008000000 */
[----:B------:R-:W-:Y:S08]  /*6420*/  UIADD3.X UR7, UPT, UPT, URZ, UR55, URZ, UP0, !UPT ;  /* 0x00000037ff077290 */ /* 0x000ff000087fe4ff */
[----:B------:R-:W-:Y:S09]  /*6430*/  UIADD3 UR40, UPT, UPT, UR48, 0x200, UR4 ;  /* 0x0000020030287890 */ /* 0x000ff2000fffe004 */
[----:B------:R2:W-:Y:S02]  /*6440*/  UTMASTG.3D [UR40], [UR6] ;  /* 0x00000028060073b5 */ /* 0x0005e40008010000 */
[----:B--2---:R0:W-:Y:S02]  /*6450*/  UTMACMDFLUSH ;  /* 0x00000000000079b7 */ /* 0x0041e40000000000 */
.L_x_97:
[----:B------:R-:W-:Y:S05]  /*6460*/  BSYNC.RECONVERGENT B0 ;  /* 0x0000000000007941 */ /* 0x000fea0003800200 */
.L_x_96:
[----:B------:R-:W-:Y:S01]  /*6470*/  UIADD3 UR40, UPT, UPT, UR56, 0x1, URZ ;  /* 0x0000000138287890 */ /* 0x000fe2000fffe0ff */
[----:B------:R-:W-:Y:S03]  /*6480*/  BSSY.RECONVERGENT B0, `(.L_x_98) ;  /* 0x0000005000007945 */ /* 0x000fe60003800200 */
[----:B------:R-:W-:Y:S04]  /*6490*/  UISETP.NE.AND UP0, UPT, UR40, 0x3, UPT ;  /* 0x000000032800788c */ /* 0x000fe8000bf05270 */
[----:B------:R-:W-:Y:S01]  /*64a0*/  USEL UR43, UR40, URZ, UP0 ;  /* 0x000000ff282b7287 */ /* 0x000fe20008000000 */
[----:B------:R-:W-:Y:S11]  /*64b0*/  @P0 BRA `(.L_x_99) ;  /* 0x0000000000040947 */ /* 0x000ff60003800000 */
[----:B------:R-:W-:Y:S04]  /*64c0*/  DEPBAR.LE SB0, 0x1 ;  /* 0x000080400000791a */ /* 0x000fe80000000000 */
.L_x_99:
[----:B------:R-:W-:Y:S05]  /*64d0*/  BSYNC.RECONVERGENT B0 ;  /* 0x0000000000007941 */ /* 0x000fea0003800200 */
.L_x_98:
[----:B------:R-:W-:Y:S01]  /*64e0*/  BAR.SYNC.DEFER_BLOCKING 0x1, 0x80 ;  /* 0x0042000000007b1d */ /* 0x000fe20000010000 */
[----:B------:R-:W-:Y:S01]  /*64f0*/  ISETP.NE.AND P1, PT, R104, RZ, PT ;  /* 0x000000ff6800720c */ /* 0x000fe20003f25270 */
[----:B------:R-:W-:Y:S01]  /*6500*/  UISETP.NE.AND UP0, UPT, UR50, URZ, UPT ;  /* 0x000000ff3200728c */ /* 0x000fe2000bf05270 */
[----:B------:R-:W-:Y:S11]  /*6510*/  LEA R2, R74, UR48, 0x3 ;  /* 0x000000304a027c11 */ /* 0x000ff6000f8e18ff */
[----:B------:R-:W-:Y:S01]  /*6520*/  @P1 SHF.L.U32 R3, R107, 0x1f, RZ ;  /* 0x0000001f6b031819 */ /* 0x000fe200000006ff */
[----:B------:R-:W-:Y:S06]  /*6530*/  BRA.U !UP0, `(.L_x_100) ;  /* 0x0000000108247547 */ /* 0x000fec000b800000 */
[----:B------:R-:W-:Y:S01]  /*6540*/  IMAD.U32 R4, RZ, RZ, UR49 ;  /* 0x00000031ff047e24 */ /* 0x000fe2000f8e00ff */
[----:B------:R-:W-:Y:S01]  /*6550*/  MOV R0, UR37 ;  /* 0x0000002500007c02 */ /* 0x000fe20008000f00 */
[----:B------:R-:W-:Y:S03]  /*6560*/  UIADD3 UR49, UPT, UPT, UR49, 0x1, URZ ;  /* 0x0000000131317890 */ /* 0x000fe6000fffe0ff */
[----:B------:R-:W-:Y:S01]  /*6570*/  @P1 LEA R4, R4, UR48, 0x3 ;  /* 0x0000003004041c11 */ /* 0x000fe2000f8e18ff */
[----:B------:R-:W-:Y:S04]  /*6580*/  UISETP.NE.AND UP0, UPT, UR49, 0x3, UPT ;  /* 0x000000033100788c */ /* 0x000fe8000bf05270 */
[----:B------:R-:W-:Y:S01]  /*6590*/  @P1 VIADD R4, R4, 0x78 ;  /* 0x0000007804041836 */ /* 0x000fe20000000000 */
[----:B------:R-:W-:Y:S04]  /*65a0*/  USEL UR49, UR49, URZ, UP0 ;  /* 0x000000ff31317287 */ /* 0x000fe80008000000 */
[----:B------:R-:W-:Y:S04]  /*65b0*/  @P1 PRMT R0, R0, 0x654, R4 ;  /* 0x0000065400001816 */ /* 0x000fe80000000004 */
[----:B------:R2:W-:Y:S04]  /*65c0*/  @P1 SYNCS.ARRIVE.TRANS64.RED.A1T0 RZ, [R0+URZ], RZ ;  /* 0x000000ff00ff19a7 */ /* 0x0005e800081004ff */
.L_x_100:
[----:B------:R-:W4:Y:S01]  /*65d0*/  @P1 SYNCS.PHASECHK.TRANS64.TRYWAIT P0, [R2+URZ+0x60], R3 ;  /* 0x00006003020015a7 */ /* 0x000f2200080011ff */
[----:B------:R-:W-:Y:S01]  /*65e0*/  BSSY B1, `(.L_x_101) ;  /* 0x0000015000017945 */ /* 0x000fe20003800000 */
[----:B----4-:R-:W-:Y:S03]  /*65f0*/  @P1 SEL R75, RZ, 0x1, !P0 ;  /* 0x00000001ff4b1807 */ /* 0x010fe60004000000 */
[----:B------:R-:W-:Y:S05]  /*6600*/  @!P1 BRA `(.L_x_102) ;  /* 0x0000000000489947 */ /* 0x000fea0003800000 */
[----:B------:R-:W-:Y:S01]  /*6610*/  ISETP.NE.AND P1, PT, R108, RZ, PT ;  /* 0x000000ff6c00720c */ /* 0x000fe20003f25270 */
[----:B------:R-:W-:Y:S01]  /*6620*/  BSSY B0, `(.L_x_103) ;  /* 0x000000a000007945 */ /* 0x000fe20003800000 */
[----:B------:R-:W-:Y:S11]  /*6630*/  ISETP.NE.AND P0, PT, R75, RZ, PT ;  /* 0x000000ff4b00720c */ /* 0x000ff60003f05270 */
[----:B------:R-:W-:Y:S04]  /*6640*/  @P1 IMAD R74, R74, 0x2000, R99 ;  /* 0x000020004a4a1824 */ /* 0x000fe800078e0263 */
[----:B------:R-:W-:Y:S01]  /*6650*/  @P1 IMAD.IADD R4, R106, 0x1, R74 ;  /* 0x000000016a041824 */ /* 0x000fe200078e024a */
[----:B------:R-:W-:Y:S03]  /*6660*/  @P1 IADD3 R3, PT, PT, R105, R74, RZ ;  /* 0x0000004a69031210 */ /* 0x000fe60007ffe0ff */
[----:B--2---:R-:W-:Y:S01]  /*6670*/  @P1 IMAD.IADD R0, R98, 0x1, R4 ;  /* 0x0000000162001824 */ /* 0x004fe200078e0204 */
[----:B------:R-:W-:Y:S06]  /*6680*/  @P0 BRA `(.L_x_104) ;  /* 0x00000000000c0947 */ /* 0x000fec0003800000 */
[----:B------:R-:W-:Y:S04]  /*6690*/  SHF.L.U32 R107, R107, 0x1f, RZ ;  /* 0x0000001f6b6b7819 */ /* 0x000fe800000006ff */
[----:B------:R-:W2:Y:S02]  /*66a0*/  SYNCS.PHASECHK.TRANS64.TRYWAIT P0, [R2+URZ+0x60], R107 ;  /* 0x0000606b020075a7 */ /* 0x000ea400080011ff */
[----:B--2---:R-:W-:Y:S05]  /*66b0*/  @!P0 BRA `(.L_x_105) ;  /* 0x0000001800588947 */ /* 0x004fea0003800000 */
.L_x_104:
[----:B------:R-:W-:Y:S05]  /*66c0*/  BSYNC B0 ;  /* 0x0000000000007941 */ /* 0x000fea0003800000 */
.L_x_103:
[----:B------:R-:W-:Y:S11]  /*66d0*/  ISETP.NE.AND P0, PT, R108, RZ, PT ;  /* 0x000000ff6c00720c */ /* 0x000ff60003f05270 */
[----:B------:R-:W-:Y:S02]  /*66e0*/  @!UPT UIADD3 URZ, UPT, UPT, URZ, URZ, URZ ;  /* 0x000000fffffff290 */ /* 0x000fe4000fffe0ff */
[----:B------:R4:W1:Y:S04]  /*66f0*/  @P0 LDS.128 R56, [R74] ;  /* 0x000000004a380984 */ /* 0x0008680000000c00 */
[----:B------:R4:W1:Y:S04]  /*6700*/  @P0 LDS.128 R68, [R3+0x20] ;  /* 0x0000200003440984 */ /* 0x0008680000000c00 */
[----:B------:R4:W1:Y:S04]  /*6710*/  @P0 LDS.128 R60, [R4+0x10] ;  /* 0x00001000043c0984 */ /* 0x0008680000000c00 */
[----:B------:R4:W1:Y:S02]  /*6720*/  @P0 LDS.128 R76, [R0+0x10] ;  /* 0x00001000004c0984 */ /* 0x0008640000000c00 */
.L_x_102:
[----:B------:R-:W-:Y:S05]  /*6730*/  BSYNC B1 ;  /* 0x0000000000017941 */ /* 0x000fea0003800000 */
.L_x_101:
[----:B--2-4-:R-:W-:Y:S05]  /*6740*/  VIADD R0, R48, 0x20 ;  /* 0x0000002030007836 */ /* 0x014fea0000000000 */
[----:B------:R-:W-:Y:S04]  /*6750*/  SHF.R.U32.HI R0, RZ, 0x15, R0 ;  /* 0x00000015ff007819 */ /* 0x000fe80000011600 */
[----:B------:R-:W-:Y:S11]  /*6760*/  LOP3.LUT P0, RZ, R0, 0x3, R92, 0x48, !PT ;  /* 0x0000000300ff7812 */ /* 0x000ff6000780485c */
[----:B------:R-:W-:Y:S02]  /*6770*/  @!UPT UIADD3 URZ, UPT, UPT, URZ, URZ, URZ ;  /* 0x000000fffffff290 */ /* 0x000fe4000fffe0ff */
[----:B------:R-:W-:Y:S05]  /*6780*/  @!P0 BRA `(.L_x_106) ;  /* 0x0000000000408947 */ /* 0x000fea0003800000 */
[----:B------:R-:W2:Y:S01]  /*6790*/  LDCU.64 UR8, c[0x4][0x70] ;  /* 0x01000e00ff0877ac */ /* 0x000ea20008000a00 */
[----:B------:R-:W-:Y:S01]  /*67a0*/  MOV R3, 0x0 ;  /* 0x0000000000037802 */ /* 0x000fe20000000f00 */
[----:B------:R-:W-:Y:S02]  /*67b0*/  HFMA2 R12, -RZ, RZ, 0, 5.9604644775390625e-08 ;  /* 0x00000001ff0c7431 */ /* 0x000fe400000001ff */
[----:B-1----:R-:W-:Y:S02]  /*67c0*/  IMAD.MOV.U32 R8, RZ, RZ, 0x192 ;  /* 0x00000192ff087424 */ /* 0x002fe400078e00ff */
[----:B------:R-:W-:Y:S01]  /*67d0*/  IMAD.MOV.U32 R13, RZ, RZ, RZ ;  /* 0x000000ffff0d7224 */ /* 0x000fe200078e00ff */
[----:B------:R-:W1:Y:S01]  /*67e0*/  LDCU.64 UR6, c[0x4][0x78] ;  /* 0x01000f00ff0677ac */ /* 0x000e620008000a00 */
[----:B------:R-:W4:Y:S01]  /*67f0*/  LDC.64 R2, c[0x4][R3] ;  /* 0x0100000003027b82 */ /* 0x000f220000000a00 */
[----:B------:R-:W5:Y:S01]  /*6800*/  LDCU.64 UR4, c[0x4][0x10] ;  /* 0x01000200ff0477ac */ /* 0x000f620008000a00 */
[----:B--2---:R-:W-:Y:S01]  /*6810*/  MOV R5, UR9 ;  /* 0x0000000900057c02 */ /* 0x004fe20008000f00 */
[----:B------:R-:W-:Y:S01]  /*6820*/  IMAD.U32 R4, RZ, RZ, UR8 ;  /* 0x00000008ff047e24 */ /* 0x000fe2000f8e00ff */
[----:B-1----:R-:W-:Y:S01]  /*6830*/  MOV R7, UR7 ;  /* 0x0000000700077c02 */ /* 0x002fe20008000f00 */
[----:B------:R-:W-:Y:S01]  /*6840*/  IMAD.U32 R6, RZ, RZ, UR6 ;  /* 0x00000006ff067e24 */ /* 0x000fe2000f8e00ff */
[----:B-----5:R-:W-:Y:S01]  /*6850*/  MOV R11, UR5 ;  /* 0x00000005000b7c02 */ /* 0x020fe20008000f00 */
[----:B------:R-:W-:Y:S02]  /*6860*/  IMAD.U32 R10, RZ, RZ, UR4 ;  /* 0x00000004ff0a7e24 */ /* 0x000fe4000f8e00ff */
[----:B------:R-:W-:Y:S07]  /*6870*/  LEPC R20, `(.L_x_106) ;  /* 0x000000001014794e */ /* 0x000fee0000000000 */
[----:B---34-:R-:W-:Y:S05]  /*6880*/  CALL.ABS.NOINC R2 ;  /* 0x0000000002007343 */ /* 0x018fea0003c00000 */
.L_x_106:
[----:B------:R-:W-:Y:S01]  /*6890*/  ISETP.NE.AND P0, PT, R100, RZ, PT ;  /* 0x000000ff6400720c */ /* 0x000fe20003f05270 */
[----:B------:R-:W-:Y:S05]  /*68a0*/  WARPSYNC.ALL ;  /* 0x0000000000007948 */ /* 0x000fea0003800000 */
[----:B------:R-:W-:Y:S01]  /*68b0*/  R2UR UR4, R48 ;  /* 0x00000000300472ca */ /* 0x000fe200000e0000 */
[----:B------:R-:W-:Y:S01]  /*68c0*/  USHF.L.U32 UR8, UR43, 0xd, URZ ;  /* 0x0000000d2b087899 */ /* 0x000fe200080006ff */
[----:B------:R-:W-:Y:S01]  /*68d0*/  R2UR UR5, R73 ;  /* 0x00000000490572ca */ /* 0x000fe200000e0000 */
[----:B------:R-:W-:Y:S01]  /*68e0*/  BSSY.RECONVERGENT B0, `(.L_x_107) ;  /* 0x000008e000007945 */ /* 0x000fe20003800200 */
[C---:B-1----:R-:W-:Y:S02]  /*68f0*/  SHF.L.U32 R0, R56.reuse, 0x10, RZ ;  /* 0x0000001038007819 */ /* 0x042fe400000006ff */
[----:B------:R-:W-:Y:S02]  /*6900*/  LOP3.LUT R2, R56, 0xffff0000, RZ, 0xc0, !PT ;  /* 0xffff000038027812 */ /* 0x000fe400078ec0ff */
[C---:B------:R-:W-:Y:S02]  /*6910*/  SHF.L.U32 R3, R57.reuse, 0x10, RZ ;  /* 0x0000001039037819 */ /* 0x040fe400000006ff */
[----:B------:R-:W-:Y:S02]  /*6920*/  LOP3.LUT R48, R57, 0xffff0000, RZ, 0xc0, !PT ;  /* 0xffff000039307812 */ /* 0x000fe400078ec0ff */
[C---:B------:R-:W-:Y:S01]  /*6930*/  SHF.L.U32 R50, R58.reuse, 0x10, RZ ;  /* 0x000000103a327819 */ /* 0x040fe200000006ff */
[----:B------:R-:W1:Y:S01]  /*6940*/  LDTM.x32 R4, tmem[UR4+0x20] ;  /* 0x00002004000479ee */ /* 0x000e6200082c0000 */
[----:B------:R-:W-:Y:S01]  /*6950*/  LOP3.LUT R51, R58, 0xffff0000, RZ, 0xc0, !PT ;  /* 0xffff00003a337812 */ /* 0x000fe200078ec0ff */
[----:B------:R-:W-:Y:S01]  /*6960*/  NOP ;  /* 0x0000000000007918 */ /* 0x000fe20000000000 */
[C---:B------:R-:W-:Y:S01]  /*6970*/  SHF.L.U32 R52, R59.reuse, 0x10, RZ ;  /* 0x000000103b347819 */ /* 0x040fe200000006ff */
[----:B------:R-:W-:Y:S01]  /*6980*/  UIADD3 UR5, UPT, UPT, UR5, 0xe0, URZ ;  /* 0x000000e005057890 */ /* 0x000fe2000fffe0ff */
[----:B------:R-:W-:Y:S02]  /*6990*/  LOP3.LUT R53, R59, 0xffff0000, RZ, 0xc0, !PT ;  /* 0xffff00003b357812 */ /* 0x000fe400078ec0ff */
[C---:B------:R-:W-:Y:S01]  /*69a0*/  SHF.L.U32 R54, R60.reuse, 0x10, RZ ;  /* 0x000000103c367819 */ /* 0x040fe200000006ff */
[----:B------:R-:W-:Y:S01]  /*69b0*/  UPRMT UR5, UR37, 0x654, UR5 ;  /* 0x0000065425057896 */ /* 0x000fe20008000005 */
[----:B------:R-:W-:Y:S02]  /*69c0*/  LOP3.LUT R55, R60, 0xffff0000, RZ, 0xc0, !PT ;  /* 0xffff00003c377812 */ /* 0x000fe400078ec0ff */
[C---:B------:R-:W-:Y:S02]  /*69d0*/  SHF.L.U32 R56, R61.reuse, 0x10, RZ ;  /* 0x000000103d387819 */ /* 0x040fe400000006ff */
[----:B------:R-:W-:Y:S02]  /*69e0*/  LOP3.LUT R57, R61, 0xffff0000, RZ, 0xc0, !PT ;  /* 0xffff00003d397812 */ /* 0x000fe400078ec0ff */
[C---:B------:R-:W-:Y:S02]  /*69f0*/  SHF.L.U32 R58, R62.reuse, 0x10, RZ ;  /* 0x000000103e3a7819 */ /* 0x040fe400000006ff */
[----:B------:R-:W-:Y:S01]  /*6a00*/  LOP3.LUT R59, R62, 0xffff0000, RZ, 0xc0, !PT ;  /* 0xffff00003e3b7812 */ /* 0x000fe200078ec0ff */
[----:B-1----:R-:W-:Y:S01]  /*6a10*/  SYNCS.ARRIVE.TRANS64.RED.A1T0 RZ, [UR5], RZ ;  /* 0x000000ffffff79a7 */ /* 0x002fe20008100405 */
[C---:B------:R-:W-:Y:S02]  /*6a20*/  SHF.L.U32 R60, R63.reuse, 0x10, RZ ;  /* 0x000000103f3c7819 */ /* 0x040fe400000006ff */
[----:B------:R-:W-:Y:S02]  /*6a30*/  LOP3.LUT R61, R63, 0xffff0000, RZ, 0xc0, !PT ;  /* 0xffff00003f3d7812 */ /* 0x000fe400078ec0ff */
[C---:B------:R-:W-:Y:S01]  /*6a40*/  SHF.L.U32 R62, R68.reuse, 0x10, RZ ;  /* 0x00000010443e7819 */ /* 0x040fe200000006ff */
[C---:B------:R-:W-:Y:S01]  /*6a50*/  FMUL R4, R47.reuse, R4 ;  /* 0x000000042f047220 */ /* 0x040fe20000400000 */
[----:B------:R-:W-:Y:S01]  /*6a60*/  LOP3.LUT R63, R68, 0xffff0000, RZ, 0xc0, !PT ;  /* 0xffff0000443f7812 */ /* 0x000fe200078ec0ff */
[----:B------:R-:W-:Y:S01]  /*6a70*/  FMUL R5, R47, R5 ;  /* 0x000000052f057220 */ /* 0x000fe20000400000 */
[----:B---3--:R-:W-:Y:S01]  /*6a80*/  SHF.L.U32 R64, R69, 0x10, RZ ;  /* 0x0000001045407819 */ /* 0x008fe200000006ff */
[----:B------:R-:W-:Y:S01]  /*6a90*/  FMUL R6, R47, R6 ;  /* 0x000000062f067220 */ /* 0x000fe20000400000 */
[----:B------:R-:W-:Y:S01]  /*6aa0*/  LOP3.LUT R65, R69, 0xffff0000, RZ, 0xc0, !PT ;  /* 0xffff000045417812 */ /* 0x000fe200078ec0ff */
[----:B------:R-:W-:Y:S01]  /*6ab0*/  FMUL R7, R47, R7 ;  /* 0x000000072f077220 */ /* 0x000fe20000400000 */
[----:B------:R-:W-:Y:S01]  /*6ac0*/  SHF.L.U32 R66, R70, 0x10, RZ ;  /* 0x0000001046427819 */ /* 0x000fe200000006ff */
[----:B------:R-:W-:Y:S01]  /*6ad0*/  FFMA R4, R49, R0, R4 ;  /* 0x0000000031047223 */ /* 0x000fe20000000004 */
[C---:B------:R-:W-:Y:S01]  /*6ae0*/  SHF.L.U32 R74, R78.reuse, 0x10, RZ ;  /* 0x000000104e4a7819 */ /* 0x040fe200000006ff */
[----:B------:R-:W-:Y:S01]  /*6af0*/  FMUL R8, R47, R8 ;  /* 0x000000082f087220 */ /* 0x000fe20000400000 */
[----:B------:R-:W-:Y:S01]  /*6b00*/  LOP3.LUT R75, R78, 0xffff0000, RZ, 0xc0, !PT ;  /* 0xffff00004e4b7812 */ /* 0x000fe200078ec0ff */
[C---:B------:R-:W-:Y:S01]  /*6b10*/  FFMA R5, R49.reuse, R2, R5 ;  /* 0x0000000231057223 */ /* 0x040fe20000000005 */
[----:B------:R-:W-:Y:S01]  /*6b20*/  LOP3.LUT R67, R70, 0xffff0000, RZ, 0xc0, !PT ;  /* 0xffff000046437812 */ /* 0x000fe200078ec0ff */
[C---:B------:R-:W-:Y:S01]  /*6b30*/  FFMA R6, R49.reuse, R3, R6 ;  /* 0x0000000331067223 */ /* 0x040fe20000000006 */
[----:B------:R-:W-:Y:S01]  /*6b40*/  FFMA R7, R49, R48, R7 ;  /* 0x0000003031077223 */ /* 0x000fe20000000007 */
[----:B------:R-:W-:Y:S01]  /*6b50*/  IADD3 R78, PT, PT, R99, UR8, RZ ;  /* 0x00000008634e7c10 */ /* 0x000fe2000fffe0ff */
[----:B------:R-:W-:Y:S01]  /*6b60*/  FFMA R8, R49, R50, R8 ;  /* 0x0000003231087223 */ /* 0x000fe20000000008 */
[----:B------:R-:W-:Y:S01]  /*6b70*/  F2FP.BF16.F32.PACK_AB R4, R5, R4 ;  /* 0x000000040504723e */ /* 0x000fe200000010ff */
[----:B------:R-:W-:Y:S01]  /*6b80*/  FMUL R9, R47, R9 ;  /* 0x000000092f097220 */ /* 0x000fe20000400000 */
[----:B------:R-:W-:Y:S01]  /*6b90*/  F2FP.BF16.F32.PACK_AB R5, R7, R6 ;  /* 0x000000060705723e */ /* 0x000fe200000010ff */
[----:B------:R-:W-:Y:S01]  /*6ba0*/  FMUL R0, R47, R10 ;  /* 0x0000000a2f007220 */ /* 0x000fe20000400000 */
[-C--:B------:R-:W-:Y:S01]  /*6bb0*/  IADD3 R106, PT, PT, R106, R78.reuse, RZ ;  /* 0x0000004e6a6a7210 */ /* 0x080fe20007ffe0ff */
[----:B------:R-:W-:Y:S01]  /*6bc0*/  FFMA R9, R49, R51, R9 ;  /* 0x0000003331097223 */ /* 0x000fe20000000009 */
[----:B------:R-:W-:Y:S01]  /*6bd0*/  IADD3 R105, PT, PT, R105, R78, RZ ;  /* 0x0000004e69697210 */ /* 0x000fe20007ffe0ff */
[----:B------:R-:W-:Y:S01]  /*6be0*/  FFMA R0, R49, R52, R0 ;  /* 0x0000003431007223 */ /* 0x000fe20000000000 */
[C---:B------:R-:W-:Y:S01]  /*6bf0*/  FMUL R2, R47.reuse, R11 ;  /* 0x0000000b2f027220 */ /* 0x040fe20000400000 */
[----:B------:R-:W-:Y:S01]  /*6c00*/  FMUL R3, R47, R12 ;  /* 0x0000000c2f037220 */ /* 0x000fe20000400000 */
[----:B------:R-:W-:Y:S01]  /*6c10*/  F2FP.BF16.F32.PACK_AB R6, R9, R8 ;  /* 0x000000080906723e */ /* 0x000fe200000010ff */
[----:B------:R-:W-:Y:S01]  /*6c20*/  FMUL R10, R47, R13 ;  /* 0x0000000d2f0a7220 */ /* 0x000fe20000400000 */
[C---:B------:R-:W-:Y:S01]  /*6c30*/  FFMA R2, R49.reuse, R53, R2 ;  /* 0x0000003531027223 */ /* 0x040fe20000000002 */
[----:B------:R-:W-:Y:S01]  /*6c40*/  FFMA R3, R49, R54, R3 ;  /* 0x0000003631037223 */ /* 0x000fe20000000003 */
[----:B------:R-:W-:Y:S01]  /*6c50*/  FMUL R11, R47, R14 ;  /* 0x0000000e2f0b7220 */ /* 0x000fe20000400000 */
[----:B------:R-:W-:Y:S01]  /*6c60*/  FFMA R10, R49, R55, R10 ;  /* 0x00000037310a7223 */ /* 0x000fe2000000000a */
[C---:B------:R-:W-:Y:S01]  /*6c70*/  FMUL R15, R47.reuse, R15 ;  /* 0x0000000f2f0f7220 */ /* 0x040fe20000400000 */
[C---:B------:R-:W-:Y:S01]  /*6c80*/  FMUL R12, R47.reuse, R16 ;  /* 0x000000102f0c7220 */ /* 0x040fe20000400000 */
[----:B------:R-:W-:Y:S01]  /*6c90*/  FMUL R13, R47, R17 ;  /* 0x000000112f0d7220 */ /* 0x000fe20000400000 */
[----:B------:R-:W-:Y:S01]  /*6ca0*/  FFMA R11, R49, R56, R11 ;  /* 0x00000038310b7223 */ /* 0x000fe2000000000b */
[----:B------:R-:W-:Y:S01]  /*6cb0*/  FMUL R14, R47, R18 ;  /* 0x000000122f0e7220 */ /* 0x000fe20000400000 */
[----:B------:R-:W-:Y:S01]  /*6cc0*/  FFMA R15, R49, R57, R15 ;  /* 0x00000039310f7223 */ /* 0x000fe2000000000f */
[----:B------:R-:W-:Y:S01]  /*6cd0*/  FMUL R19, R47, R19 ;  /* 0x000000132f137220 */ /* 0x000fe20000400000 */
[----:B------:R-:W-:Y:S01]  /*6ce0*/  F2FP.BF16.F32.PACK_AB R7, R2, R0 ;  /* 0x000000000207723e */ /* 0x000fe200000010ff */
[----:B------:R-:W-:Y:S01]  /*6cf0*/  FFMA R12, R49, R58, R12 ;  /* 0x0000003a310c7223 */ /* 0x000fe2000000000c */
[----:B------:R-:W-:Y:S01]  /*6d00*/  FMUL R16, R47, R20 ;  /* 0x000000142f107220 */ /* 0x000fe20000400000 */
[----:B------:R-:W-:Y:S01]  /*6d10*/  FFMA R13, R49, R59, R13 ;  /* 0x0000003b310d7223 */ /* 0x000fe2000000000d */
[----:B------:R-:W-:Y:S01]  /*6d20*/  FMUL R17, R47, R21 ;  /* 0x000000152f117220 */ /* 0x000fe20000400000 */
[----:B------:R1:W-:Y:S01]  /*6d30*/  STS.128 [R99+UR8], R4 ;  /* 0x0000000463007988 */ /* 0x0003e20008000c08 */
[----:B------:R-:W-:Y:S01]  /*6d40*/  SHF.L.U32 R68, R71, 0x10, RZ ;  /* 0x0000001047447819 */ /* 0x000fe200000006ff */
[----:B------:R-:W-:Y:S01]  /*6d50*/  FFMA R14, R49, R60, R14 ;  /* 0x0000003c310e7223 */ /* 0x000fe2000000000e */
[----:B------:R-:W-:Y:S01]  /*6d60*/  LOP3.LUT R69, R71, 0xffff0000, RZ, 0xc0, !PT ;  /* 0xffff000047457812 */ /* 0x000fe200078ec0ff */
[----:B------:R-:W-:Y:S01]  /*6d70*/  FMUL R18, R47, R22 ;  /* 0x000000162f127220 */ /* 0x000fe20000400000 */
[----:B------:R-:W-:Y:S01]  /*6d80*/  SHF.L.U32 R70, R76, 0x10, RZ ;  /* 0x000000104c467819 */ /* 0x000fe200000006ff */
[----:B------:R-:W-:Y:S01]  /*6d90*/  FFMA R19, R49, R61, R19 ;  /* 0x0000003d31137223 */ /* 0x000fe20000000013 */
[----:B------:R-:W-:Y:S01]  /*6da0*/  FMUL R23, R47, R23 ;  /* 0x000000172f177220 */ /* 0x000fe20000400000 */
[----:B------:R-:W-:Y:S01]  /*6db0*/  FFMA R16, R49, R62, R16 ;  /* 0x0000003e31107223 */ /* 0x000fe20000000010 */
[----:B------:R-:W-:Y:S01]  /*6dc0*/  FMUL R20, R47, R24 ;  /* 0x000000182f147220 */ /* 0x000fe20000400000 */
[----:B------:R-:W-:Y:S01]  /*6dd0*/  FFMA R17, R49, R63, R17 ;  /* 0x0000003f31117223 */ /* 0x000fe20000000011 */
[----:B------:R-:W-:Y:S01]  /*6de0*/  FMUL R21, R47, R25 ;  /* 0x000000192f157220 */ /* 0x000fe20000400000 */
[----:B------:R-:W-:Y:S01]  /*6df0*/  FFMA R18, R49, R64, R18 ;  /* 0x0000004031127223 */ /* 0x000fe20000000012 */
[----:B------:R-:W-:Y:S01]  /*6e00*/  FMUL R22, R47, R26 ;  /* 0x0000001a2f167220 */ /* 0x000fe20000400000 */
[----:B------:R-:W-:Y:S01]  /*6e10*/  F2FP.BF16.F32.PACK_AB R8, R10, R3 ;  /* 0x000000030a08723e */ /* 0x000fe200000010ff */
[----:B------:R-:W-:Y:S01]  /*6e20*/  FFMA R23, R49, R65, R23 ;  /* 0x0000004131177223 */ /* 0x000fe20000000017 */
[----:B------:R-:W-:Y:S01]  /*6e30*/  F2FP.BF16.F32.PACK_AB R9, R15, R11 ;  /* 0x0000000b0f09723e */ /* 0x000fe200000010ff */
[----:B------:R-:W-:Y:S01]  /*6e40*/  FMUL R27, R47, R27 ;  /* 0x0000001b2f1b7220 */ /* 0x000fe20000400000 */
[----:B------:R-:W-:Y:S01]  /*6e50*/  F2FP.BF16.F32.PACK_AB R10, R13, R12 ;  /* 0x0000000c0d0a723e */ /* 0x000fe200000010ff */
[----:B------:R-:W-:Y:S01]  /*6e60*/  FFMA R20, R49, R66, R20 ;  /* 0x0000004231147223 */ /* 0x000fe20000000014 */
[----:B------:R-:W-:Y:S01]  /*6e70*/  F2FP.BF16.F32.PACK_AB R11, R19, R14 ;  /* 0x0000000e130b723e */ /* 0x000fe200000010ff */
[----:B------:R-:W-:Y:S01]  /*6e80*/  FMUL R24, R47, R28 ;  /* 0x0000001c2f187220 */ /* 0x000fe20000400000 */
[----:B------:R-:W-:Y:S01]  /*6e90*/  LOP3.LUT R71, R76, 0xffff0000, RZ, 0xc0, !PT ;  /* 0xffff00004c477812 */ /* 0x000fe200078ec0ff */
[----:B------:R-:W-:Y:S01]  /*6ea0*/  FFMA R21, R49, R67, R21 ;  /* 0x0000004331157223 */ /* 0x000fe20000000015 */
[----:B------:R-:W-:Y:S01]  /*6eb0*/  SHF.L.U32 R72, R77, 0x10, RZ ;  /* 0x000000104d487819 */ /* 0x000fe200000006ff */
[----:B------:R1:W-:Y:S01]  /*6ec0*/  STS.128 [R106+0x10], R8 ;  /* 0x000010086a007388 */ /* 0x0003e20000000c00 */
[----:B------:R-:W-:Y:S01]  /*6ed0*/  FMUL R25, R47, R29 ;  /* 0x0000001d2f197220 */ /* 0x000fe20000400000 */
[----:B------:R-:W-:Y:S01]  /*6ee0*/  FFMA R22, R49, R68, R22 ;  /* 0x0000004431167223 */ /* 0x000fe20000000016 */
[----:B------:R-:W-:Y:S01]  /*6ef0*/  LOP3.LUT R73, R77, 0xffff0000, RZ, 0xc0, !PT ;  /* 0xffff00004d497812 */ /* 0x000fe200078ec0ff */
[----:B------:R-:W-:Y:S01]  /*6f00*/  FMUL R26, R47, R30 ;  /* 0x0000001e2f1a7220 */ /* 0x000fe20000400000 */
[----:B------:R-:W-:Y:S01]  /*6f10*/  FFMA R27, R49, R69, R27 ;  /* 0x00000045311b7223 */ /* 0x000fe2000000001b */
[----:B------:R-:W-:Y:S01]  /*6f20*/  FMUL R31, R47, R31 ;  /* 0x0000001f2f1f7220 */ /* 0x000fe20000400000 */
[----:B------:R-:W-:Y:S01]  /*6f30*/  FFMA R24, R49, R70, R24 ;  /* 0x0000004631187223 */ /* 0x000fe20000000018 */
[----:B------:R-:W-:Y:S01]  /*6f40*/  FMUL R28, R47, R32 ;  /* 0x000000202f1c7220 */ /* 0x000fe20000400000 */
[----:B------:R-:W-:Y:S01]  /*6f50*/  FFMA R25, R49, R71, R25 ;  /* 0x0000004731197223 */ /* 0x000fe20000000019 */
[----:B------:R-:W-:Y:S01]  /*6f60*/  SHF.L.U32 R76, R79, 0x10, RZ ;  /* 0x000000104f4c7819 */ /* 0x000fe200000006ff */
[----:B------:R-:W-:Y:S01]  /*6f70*/  FMUL R29, R47, R33 ;  /* 0x000000212f1d7220 */ /* 0x000fe20000400000 */
[----:B------:R-:W-:Y:S01]  /*6f80*/  F2FP.BF16.F32.PACK_AB R16, R17, R16 ;  /* 0x000000101110723e */ /* 0x000fe200000010ff */
[----:B------:R-:W-:Y:S01]  /*6f90*/  FFMA R26, R49, R72, R26 ;  /* 0x00000048311a7223 */ /* 0x000fe2000000001a */
[----:B------:R-:W-:Y:S01]  /*6fa0*/  LOP3.LUT R77, R79, 0xffff0000, RZ, 0xc0, !PT ;  /* 0xffff00004f4d7812 */ /* 0x000fe200078ec0ff */
[----:B------:R-:W-:Y:S01]  /*6fb0*/  FMUL R30, R47, R34 ;  /* 0x000000222f1e7220 */ /* 0x000fe20000400000 */
[----:B------:R-:W-:Y:S01]  /*6fc0*/  F2FP.BF16.F32.PACK_AB R17, R23, R18 ;  /* 0x000000121711723e */ /* 0x000fe200000010ff */
[----:B------:R-:W-:Y:S01]  /*6fd0*/  FFMA R31, R49, R73, R31 ;  /* 0x00000049311f7223 */ /* 0x000fe2000000001f */
[----:B------:R-:W-:Y:S01]  /*6fe0*/  FMUL R35, R47, R35 ;  /* 0x000000232f237220 */ /* 0x000fe20000400000 */
[----:B------:R-:W-:Y:S01]  /*6ff0*/  F2FP.BF16.F32.PACK_AB R18, R21, R20 ;  /* 0x000000141512723e */ /* 0x000fe200000010ff */
[----:B------:R-:W-:Y:S01]  /*7000*/  FFMA R28, R49, R74, R28 ;  /* 0x0000004a311c7223 */ /* 0x000fe2000000001c */
[----:B------:R-:W-:Y:S01]  /*7010*/  F2FP.BF16.F32.PACK_AB R19, R27, R22 ;  /* 0x000000161b13723e */ /* 0x000fe200000010ff */
[C---:B------:R-:W-:Y:S01]  /*7020*/  FFMA R29, R49.reuse, R75, R29 ;  /* 0x0000004b311d7223 */ /* 0x040fe2000000001d */
[C---:B------:R-:W-:Y:S01]  /*7030*/  FFMA R30, R49.reuse, R76, R30 ;  /* 0x0000004c311e7223 */ /* 0x040fe2000000001e */
[----:B------:R-:W-:Y:S01]  /*7040*/  FFMA R35, R49, R77, R35 ;  /* 0x0000004d31237223 */ /* 0x000fe20000000023 */
[----:B------:R-:W-:Y:S01]  /*7050*/  F2FP.BF16.F32.PACK_AB R24, R25, R24 ;  /* 0x000000181918723e */ /* 0x000fe200000010ff */
[----:B------:R1:W-:Y:S01]  /*7060*/  STS.128 [R105+0x20], R16 ;  /* 0x0000201069007388 */ /* 0x0003e20000000c00 */
[----:B------:R-:W-:Y:S02]  /*7070*/  F2FP.BF16.F32.PACK_AB R25, R31, R26 ;  /* 0x0000001a1f19723e */ /* 0x000fe400000010ff */
[----:B------:R-:W-:Y:S02]  /*7080*/  F2FP.BF16.F32.PACK_AB R26, R29, R28 ;  /* 0x0000001c1d1a723e */ /* 0x000fe400000010ff */
[----:B------:R-:W-:Y:S02]  /*7090*/  F2FP.BF16.F32.PACK_AB R27, R35, R30 ;  /* 0x0000001e231b723e */ /* 0x000fe400000010ff */
[----:B------:R-:W-:Y:S05]  /*70a0*/  IADD3 R0, PT, PT, R98, R106, RZ ;  /* 0x0000006a62007210 */ /* 0x000fea0007ffe0ff */
        /* <DEDUP_REMOVED lines=9> */
[----:B------:R-:W-:Y:S02]  /*7140*/  UIADD3 UR10, UP0, UPT, UR54, 0x680, URZ ;  /* 0x00000680360a7890 */ /* 0x000fe4000ff1e0ff */
[----:B------:R-:W-:Y:S02]  /*7150*/  UIADD3 UR5, UPT, UPT, UR41, 0x20, URZ ;  /* 0x0000002029057890 */ /* 0x000fe4000fffe0ff */
[----:B------:R-:W-:Y:S02]  /*7160*/  UIADD3 UR4, UPT, UPT, UR48, 0x200, UR8 ;  /* 0x0000020030047890 */ /* 0x000fe4000fffe008 */
[----:B------:R-:W-:Y:S01]  /*7170*/  UIADD3.X UR11, UPT, UPT, URZ, UR55, URZ, UP0, !UPT ;  /* 0x00000037ff0b7290 */ /* 0x000fe200087fe4ff */
[----:B------:R-:W-:Y:S01]  /*7180*/  UMOV UR6, UR42 ;  /* 0x0000002a00067c82 */ /* 0x000fe20008000000 */
[----:B------:R-:W-:Y:S07]  /*7190*/  UMOV UR7, UR36 ;  /* 0x0000002400077c82 */ /* 0x000fee0008000000 */
[----:B------:R2:W-:Y:S02]  /*71a0*/  UTMASTG.3D [UR4], [UR10] ;  /* 0x000000040a0073b5 */ /* 0x0005e40008010000 */
[----:B--2---:R0:W-:Y:S02]  /*71b0*/  UTMACMDFLUSH ;  /* 0x00000000000079b7 */ /* 0x0041e40000000000 */
.L_x_108:
[----:B------:R-:W-:Y:S05]  /*71c0*/  BSYNC.RECONVERGENT B0 ;  /* 0x0000000000007941 */ /* 0x000fea0003800200 */
.L_x_107:
[----:B------:R-:W-:Y:S01]  /*71d0*/  UIADD3 UR43, UPT, UPT, UR43, 0x1, URZ ;  /* 0x000000012b2b7890 */ /* 0x000fe2000fffe0ff */
[----:B------:R-:W-:Y:S03]  /*71e0*/  BSSY.RECONVERGENT B0, `(.L_x_109) ;  /* 0x0000008000007945 */ /* 0x000fe60003800200 */
[----:B------:R-:W-:Y:S04]  /*71f0*/  UISETP.NE.AND UP0, UPT, UR43, 0x3, UPT ;  /* 0x000000032b00788c */ /* 0x000fe8000bf05270 */
[----:B------:R-:W-:Y:S02]  /*7200*/  UISETP.EQ.XOR UP1, UPT, UR40, 0x3, !UP0 ;  /* 0x000000032800788c */ /* 0x000fe4000c722a70 */
[----:B------:R-:W-:Y:S02]  /*7210*/  USEL UR56, UR43, URZ, UP0 ;  /* 0x000000ff2b387287 */ /* 0x000fe40008000000 */
[----:B------:R-:W-:Y:S04]  /*7220*/  USEL UR4, URZ, 0x1, !UP1 ;  /* 0x00000001ff047887 */ /* 0x000fe8000c800000 */
[----:B------:R-:W-:Y:S01]  /*7230*/  ULOP3.LUT UR51, UR51, UR4, URZ, 0x3c, !UPT ;  /* 0x0000000433337292 */ /* 0x000fe2000f8e3cff */
[----:B------:R-:W-:Y:S11]  /*7240*/  @P0 BRA `(.L_x_110) ;  /* 0x0000000000040947 */ /* 0x000ff60003800000 */
[----:B------:R-:W-:Y:S04]  /*7250*/  DEPBAR.LE SB0, 0x1 ;  /* 0x000080400000791a */ /* 0x000fe80000000000 */
.L_x_110:
[----:B------:R-:W-:Y:S05]  /*7260*/  BSYNC.RECONVERGENT B0 ;  /* 0x0000000000007941 */ /* 0x000fea0003800200 */
.L_x_109:
[----:B------:R-:W-:Y:S01]  /*7270*/  BAR.SYNC.DEFER_BLOCKING 0x1, 0x80 ;  /* 0x0042000000007b1d */ /* 0x000fe20000010000 */
[----:B------:R-:W-:Y:S01]  /*7280*/  UISETP.NE.AND UP0, UPT, UR50, -0x2, UPT ;  /* 0xfffffffe3200788c */ /* 0x000fe2000bf05270 */
[----:B------:R-:W-:Y:S08]  /*7290*/  IADD3 R45, PT, PT, R45, 0x1, RZ ;  /* 0x000000012d2d7810 */ /* 0x000ff00007ffe0ff */
[----:B------:R-:W-:Y:S05]  /*72a0*/  BRA.U !UP0, `(.L_x_111) ;  /* 0x0000000108287547 */ /* 0x000fea000b800000 */
[----:B------:R-:W-:Y:S01]  /*72b0*/  ISETP.NE.AND P0, PT, R104, RZ, PT ;  /* 0x000000ff6800720c */ /* 0x000fe20003f05270 */
[----:B------:R-:W-:Y:S01]  /*72c0*/  IMAD.U32 R2, RZ, RZ, UR49 ;  /* 0x00000031ff027e24 */ /* 0x000fe2000f8e00ff */
[----:B------:R-:W-:Y:S01]  /*72d0*/  UIADD3 UR49, UPT, UPT, UR49, 0x1, URZ ;  /* 0x0000000131317890 */ /* 0x000fe2000fffe0ff */
[----:B-1----:R-:W-:Y:S03]  /*72e0*/  IMAD.U32 R0, RZ, RZ, UR37 ;  /* 0x00000025ff007e24 */ /* 0x002fe6000f8e00ff */
[----:B------:R-:W-:Y:S04]  /*72f0*/  UISETP.NE.AND UP0, UPT, UR49, 0x3, UPT ;  /* 0x000000033100788c */ /* 0x000fe8000bf05270 */
[----:B------:R-:W-:Y:S03]  /*7300*/  USEL UR49, UR49, URZ, UP0 ;  /* 0x000000ff31317287 */ /* 0x000fe60008000000 */
[----:B------:R-:W-:Y:S05]  /*7310*/  @P0 LEA R2, R2, UR48, 0x3 ;  /* 0x0000003002020c11 */ /* 0x000fea000f8e18ff */
[----:B------:R-:W-:Y:S05]  /*7320*/  @P0 VIADD R2, R2, 0x78 ;  /* 0x0000007802020836 */ /* 0x000fea0000000000 */
[----:B------:R-:W-:Y:S04]  /*7330*/  @P0 PRMT R0, R0, 0x654, R2 ;  /* 0x0000065400000816 */ /* 0x000fe80000000002 */
[----:B------:R2:W-:Y:S03]  /*7340*/  @P0 SYNCS.ARRIVE.TRANS64.RED.A1T0 RZ, [R0+URZ], RZ ;  /* 0x000000ff00ff09a7 */ /* 0x0005e600081004ff */
.L_x_111:
[----:B------:R-:W-:Y:S01]  /*7350*/  ISETP.NE.AND P2, PT, R101, RZ, PT ;  /* 0x000000ff6500720c */ /* 0x000fe20003f45270 */
[----:B------:R-:W-:Y:S01]  /*7360*/  UIADD3 UR50, UPT, UPT, UR50, 0x2, URZ ;  /* 0x0000000232327890 */ /* 0x000fe2000fffe0ff */
[----:B------:R-:W-:Y:S01]  /*7370*/  ISETP.NE.AND P0, PT, R103, 0x2, PT ;  /* 0x000000026700780c */ /* 0x000fe20003f05270 */
[----:B------:R-:W-:Y:S01]  /*7380*/  IMAD.IADD R14, R43, 0x1, R86 ;  /* 0x000000012b0e7824 */ /* 0x000fe200078e0256 */
[----:B------:R-:W-:Y:S01]  /*7390*/  ISETP.NE.AND P1, PT, R45, 0x4, PT ;  /* 0x000000042d00780c */ /* 0x000fe20003f25270 */
[----:B------:R-:W-:Y:S01]  /*73a0*/  IMAD.IADD R15, R44, 0x1, R87 ;  /* 0x000000012c0f7824 */ /* 0x000fe200078e0257 */
[----:B------:R-:W-:Y:S02]  /*73b0*/  SEL R2, RZ, 0x1, P0 ;  /* 0x00000001ff027807 */ /* 0x000fe40000000000 */
[----:B-12---:R-:W-:Y:S02]  /*73c0*/  SEL R0, RZ, 0x1, P1 ;  /* 0x00000001ff007807 */ /* 0x006fe40000800000 */
[----:B------:R-:W-:Y:S02]  /*73d0*/  LOP3.LUT R96, R96, R2, RZ, 0x3c, !PT ;  /* 0x0000000260607212 */ /* 0x000fe400078e3cff */
[----:B------:R-:W-:Y:S02]  /*73e0*/  LOP3.LUT R97, R97, R0, RZ, 0x3c, !PT ;  /* 0x0000000061617212 */ /* 0x000fe400078e3cff */
[----:B------:R-:W-:Y:S02]  /*73f0*/  @P2 R2UR UR36, R95 ;  /* 0x000000005f2422ca */ /* 0x000fe400000e0000 */
[----:B------:R-:W-:Y:S02]  /*7400*/  SEL R103, R103, RZ, P0 ;  /* 0x000000ff67677207 */ /* 0x000fe40000000000 */
[----:B------:R-:W-:Y:S01]  /*7410*/  SEL R45, R45, RZ, P1 ;  /* 0x000000ff2d2d7207 */ /* 0x000fe20000800000 */
[----:B------:R-:W-:Y:S10]  /*7420*/  @P2 BRA `(.L_x_112) ;  /* 0xffffffd800042947 */ /* 0x000ff4000383ffff */
[----:B------:R-:W-:-:S09]  /*7430*/  UISETP.NE.AND UP0, UPT, UR53, URZ, UPT ;  /* 0x000000ff3500728c */ /* 0x000fd2000bf05270 */
[----:B------:R-:W-:Y:S05]  /*7440*/  BRA.U !UP0, `(.L_x_113) ;  /* 0x0000000108487547 */ /* 0x000fea000b800000 */
[----:B------:R-:W1:Y:S02]  /*7450*/  LDCU.64 UR4, c[0x0][0x890] ;  /* 0x00011200ff0477ac */ /* 0x000e640008000a00 */
[----:B-1----:R-:W-:-:S04]  /*7460*/  UISETP.NE.U32.AND UP0, UPT, UR4, URZ, UPT ;  /* 0x000000ff0400728c */ /* 0x002fc8000bf05070 */
[----:B------:R-:W-:-:S09]  /*7470*/  UISETP.NE.AND.EX UP0, UPT, UR5, URZ, UPT, UP0 ;  /* 0x000000ff0500728c */ /* 0x000fd2000bf05300 */
[----:B------:R-:W-:Y:S05]  /*7480*/  BRA.U UP0, `(.L_x_114) ;  /* 0x00000001000c7547 */ /* 0x000fea000b800000 */
[----:B------:R-:W-:-:S13]  /*7490*/  FSETP.NEU.AND P0, PT, R49, RZ, PT ;  /* 0x000000ff3100720b */ /* 0x000fda0003f0d000 */
[----:B------:R-:W-:Y:S05]  /*74a0*/  @!P0 EXIT ;  /* 0x000000000000894d */ /* 0x000fea0003800000 */
[----:B------:R-:W-:Y:S05]  /*74b0*/  BRA `(.L_x_113) ;  /* 0x00000000002c7947 */ /* 0x000fea0003800000 */
.L_x_114:
[----:B------:R-:W-:Y:S01]  /*74c0*/  ISETP.NE.AND P0, PT, R102, RZ, PT ;  /* 0x000000ff6600720c */ /* 0x000fe20003f05270 */
[----:B------:R-:W-:-:S12]  /*74d0*/  BSSY.RECONVERGENT B0, `(.L_x_113) ;  /* 0x0000009000007945 */ /* 0x000fd80003800200 */
[----:B------:R-:W-:Y:S05]  /*74e0*/  @P0 BRA `(.L_x_115) ;  /* 0x0000000000140947 */ /* 0x000fea0003800000 */
[----:B------:R-:W1:Y:S02]  /*74f0*/  LDCU.64 UR4, c[0x0][0x888] ;  /* 0x00011100ff0477ac */ /* 0x000e640008000a00 */
[----:B-1----:R-:W-:-:S04]  /*7500*/  ISETP.NE.U32.AND P0, PT, RZ, UR4, PT ;  /* 0x00000004ff007c0c */ /* 0x002fc8000bf05070 */
[----:B------:R-:W-:-:S13]  /*7510*/  ISETP.NE.AND.EX P0, PT, RZ, UR5, PT, P0 ;  /* 0x00000005ff007c0c */ /* 0x000fda000bf05300 */
[----:B------:R-:W-:Y:S05]  /*7520*/  @!P0 EXIT ;  /* 0x000000000000894d */ /* 0x000fea0003800000 */
[----:B------:R-:W-:Y:S05]  /*7530*/  BRA `(.L_x_116) ;  /* 0x0000000000087947 */ /* 0x000fea0003800000 */
.L_x_115:
[----:B------:R-:W-:-:S13]  /*7540*/  FSETP.NEU.AND P0, PT, R49, RZ, PT ;  /* 0x000000ff3100720b */ /* 0x000fda0003f0d000 */
[----:B------:R-:W-:Y:S05]  /*7550*/  @!P0 EXIT ;  /* 0x000000000000894d */ /* 0x000fea0003800000 */
.L_x_116:
[----:B------:R-:W-:Y:S05]  /*7560*/  BSYNC.RECONVERGENT B0 ;  /* 0x0000000000007941 */ /* 0x000fea0003800200 */
.L_x_113:
[----:B------:R-:W-:Y:S01]  /*7570*/  ULEA UR4, UR49, UR48, 0x3 ;  /* 0x0000003031047291 */ /* 0x000fe2000f8e18ff */
[----:B------:R-:W-:-:S04]  /*7580*/  DEPBAR.LE SB0, 0x0 ;  /* 0x000080000000791a */ /* 0x000fc80000000000 */
[----:B------:R-:W-:-:S04]  /*7590*/  UIADD3 UR4, UPT, UPT, UR4, 0x78, URZ ;  /* 0x0000007804047890 */ /* 0x000fc8000fffe0ff */
[----:B------:R-:W-:-:S09]  /*75a0*/  UPRMT UR4, UR37, 0x654, UR4 ;  /* 0x0000065425047896 */ /* 0x000fd20008000004 */
[----:B------:R-:W-:Y:S01]  /*75b0*/  SYNCS.ARRIVE.TRANS64.RED.A1T0 RZ, [UR4], RZ ;  /* 0x000000ffffff79a7 */ /* 0x000fe20008100404 */
[----:B------:R-:W-:Y:S05]  /*75c0*/  EXIT ;  /* 0x000000000000794d */ /* 0x000fea0003800000 */
.L_x_19:
[----:B--2---:R2:W1:Y:S02]  /*75d0*/  SYNCS.PHASECHK.TRANS64.TRYWAIT P0, [R2+URZ+0x110], R3 ;  /* 0x00011003020075a7 */ /* 0x00446400080011ff */
[----:B-1----:R-:W-:Y:S05]  /*75e0*/  @!P0 NANOSLEEP.SYNCS 0x989680 ;  /* 0x009896800000895d */ /* 0x002fea0003900000 */
[----:B------:R-:W1:Y:S02]  /*75f0*/  @!P0 SYNCS.PHASECHK.TRANS64 P0, [R2+URZ+0x110], R3 ;  /* 0x00011003020085a7 */ /* 0x000e6400080010ff */
[----:B-1----:R-:W-:Y:S05]  /*7600*/  @!P0 BRA `(.L_x_19) ;  /* 0xfffffffc00f08947 */ /* 0x002fea000383ffff */
[----:B------:R-:W-:Y:S05]  /*7610*/  BRA `(.L_x_117) ;  /* 0xffffff9c00f87947 */ /* 0x000fea000383ffff */
.L_x_22:
[----:B-1----:R-:W-:-:S07]  /*7620*/  MOV R2, UR33 ;  /* 0x0000002100027c02 */ /* 0x002fce0008000f00 */
.L_x_118:
[----:B-1----:R1:W2:Y:S02]  /*7630*/  SYNCS.PHASECHK.TRANS64.TRYWAIT P0, [R2+URZ+0x30], R4 ;  /* 0x00003004020075a7 */ /* 0x0022a400080011ff */
[----:B--2---:R-:W-:Y:S05]  /*7640*/  @!P0 NANOSLEEP.SYNCS 0x989680 ;  /* 0x009896800000895d */ /* 0x004fea0003900000 */
[----:B------:R-:W2:Y:S02]  /*7650*/  @!P0 SYNCS.PHASECHK.TRANS64 P0, [R2+URZ+0x30], R4 ;  /* 0x00003004020085a7 */ /* 0x000ea400080010ff */
[----:B--2---:R-:W-:Y:S05]  /*7660*/  @!P0 BRA `(.L_x_118) ;  /* 0xfffffffc00f08947 */ /* 0x004fea000383ffff */
[----:B------:R-:W-:Y:S05]  /*7670*/  BRA `(.L_x_21) ;  /* 0xffffffa000487947 */ /* 0x000fea000383ffff */
.L_x_28:
[----:B-1----:R-:W-:-:S07]  /*7680*/  MOV R2, UR17 ;  /* 0x0000001100027c02 */ /* 0x002fce0008000f00 */
.L_x_119:
[----:B-1----:R1:W2:Y:S02]  /*7690*/  SYNCS.PHASECHK.TRANS64.TRYWAIT P0, [R2+URZ+0x30], R4 ;  /* 0x00003004020075a7 */ /* 0x0022a400080011ff */
[----:B--2---:R-:W-:Y:S05]  /*76a0*/  @!P0 NANOSLEEP.SYNCS 0x989680 ;  /* 0x009896800000895d */ /* 0x004fea0003900000 */
[----:B------:R-:W2:Y:S02]  /*76b0*/  @!P0 SYNCS.PHASECHK.TRANS64 P0, [R2+URZ+0x30], R4 ;  /* 0x00003004020085a7 */ /* 0x000ea400080010ff */
[----:B--2---:R-:W-:Y:S05]  /*76c0*/  @!P0 BRA `(.L_x_119) ;  /* 0xfffffffc00f08947 */ /* 0x004fea000383ffff */
[----:B------:R-:W-:Y:S05]  /*76d0*/  BRA `(.L_x_27) ;  /* 0xffffffa000f07947 */ /* 0x000fea000383ffff */
.L_x_32:
[----:B-1----:R1:W2:Y:S02]  /*76e0*/  SYNCS.PHASECHK.TRANS64.TRYWAIT P0, [R2+URZ+0xa0], R3 ;  /* 0x0000a003020075a7 */ /* 0x0022a400080011ff */
[----:B--2---:R-:W-:Y:S05]  /*76f0*/  @!P0 NANOSLEEP.SYNCS 0x989680 ;  /* 0x009896800000895d */ /* 0x004fea0003900000 */
[----:B------:R-:W2:Y:S02]  /*7700*/  @!P0 SYNCS.PHASECHK.TRANS64 P0, [R2+URZ+0xa0], R3 ;  /* 0x0000a003020085a7 */ /* 0x000ea400080010ff */
[----:B--2---:R-:W-:Y:S05]  /*7710*/  @!P0 BRA `(.L_x_32) ;  /* 0xfffffffc00f08947 */ /* 0x004fea000383ffff */
[----:B------:R-:W-:Y:S05]  /*7720*/  BRA `(.L_x_120) ;  /* 0xffffffa400807947 */ /* 0x000fea000383ffff */
.L_x_36:
[----:B----4-:R-:W-:-:S07]  /*7730*/  MOV R0, UR5 ;  /* 0x0000000500007c02 */ /* 0x010fce0008000f00 */
.L_x_121:
[----:B-1----:R1:W2:Y:S02]  /*7740*/  SYNCS.PHASECHK.TRANS64.TRYWAIT P0, [R0+URZ], R2 ;  /* 0x00000002000075a7 */ /* 0x0022a400080011ff */
[----:B--2---:R-:W-:Y:S05]  /*7750*/  @!P0 NANOSLEEP.SYNCS 0x989680 ;  /* 0x009896800000895d */ /* 0x004fea0003900000 */
[----:B------:R-:W2:Y:S02]  /*7760*/  @!P0 SYNCS.PHASECHK.TRANS64 P0, [R0+URZ], R2 ;  /* 0x00000002000085a7 */ /* 0x000ea400080010ff */
[----:B--2---:R-:W-:Y:S05]  /*7770*/  @!P0 BRA `(.L_x_121) ;  /* 0xfffffffc00f08947 */ /* 0x004fea000383ffff */
[----:B------:R-:W-:Y:S05]  /*7780*/  BRA `(.L_x_122) ;  /* 0xffffffa800f07947 */ /* 0x000fea000383ffff */
.L_x_37:
[----:B----4-:R-:W-:-:S07]  /*7790*/  MOV R0, UR5 ;  /* 0x0000000500007c02 */ /* 0x010fce0008000f00 */
.L_x_123:
[----:B-1----:R1:W2:Y:S02]  /*77a0*/  SYNCS.PHASECHK.TRANS64.TRYWAIT P0, [R0+URZ], R3 ;  /* 0x00000003000075a7 */ /* 0x0022a400080011ff */
[----:B--2---:R-:W-:Y:S05]  /*77b0*/  @!P0 NANOSLEEP.SYNCS 0x989680 ;  /* 0x009896800000895d */ /* 0x004fea0003900000 */
[----:B------:R-:W2:Y:S02]  /*77c0*/  @!P0 SYNCS.PHASECHK.TRANS64 P0, [R0+URZ], R3 ;  /* 0x00000003000085a7 */ /* 0x000ea400080010ff */
[----:B--2---:R-:W-:Y:S05]  /*77d0*/  @!P0 BRA `(.L_x_123) ;  /* 0xfffffffc00f08947 */ /* 0x004fea000383ffff */
[----:B------:R-:W-:Y:S05]  /*77e0*/  BRA `(.L_x_124) ;  /* 0xffffffa800fc7947 */ /* 0x000fea000383ffff */
.L_x_38:
[----:B----4-:R-:W-:-:S07]  /*77f0*/  MOV R0, UR5 ;  /* 0x0000000500007c02 */ /* 0x010fce0008000f00 */
.L_x_125:
[----:B-1----:R1:W2:Y:S02]  /*7800*/  SYNCS.PHASECHK.TRANS64.TRYWAIT P0, [R0+URZ], R3 ;  /* 0x00000003000075a7 */ /* 0x0022a400080011ff */
[----:B--2---:R-:W-:Y:S05]  /*7810*/  @!P0 NANOSLEEP.SYNCS 0x989680 ;  /* 0x009896800000895d */ /* 0x004fea0003900000 */
[----:B------:R-:W2:Y:S02]  /*7820*/  @!P0 SYNCS.PHASECHK.TRANS64 P0, [R0+URZ], R3 ;  /* 0x00000003000085a7 */ /* 0x000ea400080010ff */
[----:B--2---:R-:W-:Y:S05]  /*7830*/  @!P0 BRA `(.L_x_125) ;  /* 0xfffffffc00f08947 */ /* 0x004fea000383ffff */
[----:B------:R-:W-:Y:S05]  /*7840*/  BRA `(.L_x_126) ;  /* 0xffffffac00087947 */ /* 0x000fea000383ffff */
.L_x_39:
[----:B----4-:R-:W-:-:S07]  /*7850*/  MOV R0, UR5 ;  /* 0x0000000500007c02 */ /* 0x010fce0008000f00 */
.L_x_127:
[----:B-1----:R1:W2:Y:S02]  /*7860*/  SYNCS.PHASECHK.TRANS64.TRYWAIT P0, [R0+URZ], R3 ;  /* 0x00000003000075a7 */ /* 0x0022a400080011ff */
[----:B--2---:R-:W-:Y:S05]  /*7870*/  @!P0 NANOSLEEP.SYNCS 0x989680 ;  /* 0x009896800000895d */ /* 0x004fea0003900000 */
[----:B------:R-:W2:Y:S02]  /*7880*/  @!P0 SYNCS.PHASECHK.TRANS64 P0, [R0+URZ], R3 ;  /* 0x00000003000085a7 */ /* 0x000ea400080010ff */
[----:B--2---:R-:W-:Y:S05]  /*7890*/  @!P0 BRA `(.L_x_127) ;  /* 0xfffffffc00f08947 */ /* 0x004fea000383ffff */
[----:B------:R-:W-:Y:S05]  /*78a0*/  BRA `(.L_x_128) ;  /* 0xffffffac00147947 */ /* 0x000fea000383ffff */
.L_x_40:
[----:B----4-:R-:W-:-:S07]  /*78b0*/  MOV R0, UR5 ;  /* 0x0000000500007c02 */ /* 0x010fce0008000f00 */
.L_x_129:
[----:B-1----:R1:W2:Y:S02]  /*78c0*/  SYNCS.PHASECHK.TRANS64.TRYWAIT P0, [R0+URZ], R3 ;  /* 0x00000003000075a7 */ /* 0x0022a400080011ff */
[----:B--2---:R-:W-:Y:S05]  /*78d0*/  @!P0 NANOSLEEP.SYNCS 0x989680 ;  /* 0x009896800000895d */ /* 0x004fea0003900000 */
[----:B------:R-:W2:Y:S02]  /*78e0*/  @!P0 SYNCS.PHASECHK.TRANS64 P0, [R0+URZ], R3 ;  /* 0x00000003000085a7 */ /* 0x000ea400080010ff */
[----:B--2---:R-:W-:Y:S05]  /*78f0*/  @!P0 BRA `(.L_x_129) ;  /* 0xfffffffc00f08947 */ /* 0x004fea000383ffff */
[----:B------:R-:W-:Y:S05]  /*7900*/  BRA `(.L_x_130) ;  /* 0xffffffac00207947 */ /* 0x000fea000383ffff */
.L_x_43:
[----:B-1----:R1:W2:Y:S02]  /*7910*/  SYNCS.PHASECHK.TRANS64.TRYWAIT P0, [R0+URZ+0x100], R4 ;  /* 0x00010004000075a7 */ /* 0x0022a400080011ff */
[----:B--2---:R-:W-:Y:S05]  /*7920*/  @!P0 NANOSLEEP.SYNCS 0x989680 ;  /* 0x009896800000895d */ /* 0x004fea0003900000 */
[----:B------:R-:W2:Y:S02]  /*7930*/  @!P0 SYNCS.PHASECHK.TRANS64 P0, [R0+URZ+0x100], R4 ;  /* 0x00010004000085a7 */ /* 0x000ea400080010ff */
[----:B--2---:R-:W-:Y:S05]  /*7940*/  @!P0 BRA `(.L_x_43) ;  /* 0xfffffffc00f08947 */ /* 0x004fea000383ffff */
[----:B------:R-:W-:Y:S05]  /*7950*/  BRA `(.L_x_131) ;  /* 0xffffffac007c7947 */ /* 0x000fea000383ffff */
.L_x_44:
[----:B------:R-:W-:-:S07]  /*7960*/  MOV R0, UR5 ;  /* 0x0000000500007c02 */ /* 0x000fce0008000f00 */
.L_x_132:
[----:B-1----:R1:W2:Y:S02]  /*7970*/  SYNCS.PHASECHK.TRANS64.TRYWAIT P0, [R0+URZ+0xb0], R5 ;  /* 0x0000b005000075a7 */ /* 0x0022a400080011ff */
[----:B--2---:R-:W-:Y:S05]  /*7980*/  @!P0 NANOSLEEP.SYNCS 0x989680 ;  /* 0x009896800000895d */ /* 0x004fea0003900000 */
[----:B------:R-:W2:Y:S02]  /*7990*/  @!P0 SYNCS.PHASECHK.TRANS64 P0, [R0+URZ+0xb0], R5 ;  /* 0x0000b005000085a7 */ /* 0x000ea400080010ff */
[----:B--2---:R-:W-:Y:S05]  /*79a0*/  @!P0 BRA `(.L_x_132) ;  /* 0xfffffffc00f08947 */ /* 0x004fea000383ffff */
[----:B------:R-:W-:Y:S05]  /*79b0*/  BRA `(.L_x_133) ;  /* 0xffffffac008c7947 */ /* 0x000fea000383ffff */
.L_x_45:
[----:B-1----:R1:W2:Y:S02]  /*79c0*/  SYNCS.PHASECHK.TRANS64.TRYWAIT P1, [R0+URZ+0xa0], R4 ;  /* 0x0000a004000075a7 */ /* 0x0022a400080211ff */
[----:B--2---:R-:W-:Y:S05]  /*79d0*/  @!P1 NANOSLEEP.SYNCS 0x989680 ;  /* 0x009896800000995d */ /* 0x004fea0003900000 */
[----:B------:R-:W2:Y:S02]  /*79e0*/  @!P1 SYNCS.PHASECHK.TRANS64 P1, [R0+URZ+0xa0], R4 ;  /* 0x0000a004000095a7 */ /* 0x000ea400080210ff */
[----:B--2---:R-:W-:Y:S05]  /*79f0*/  @!P1 BRA `(.L_x_45) ;  /* 0xfffffffc00f09947 */ /* 0x004fea000383ffff */
[----:B------:R-:W-:Y:S05]  /*7a00*/  BRA `(.L_x_134) ;  /* 0xffffffac00bc7947 */ /* 0x000fea000383ffff */
.L_x_48:
[----:B------:R-:W-:-:S07]  /*7a10*/  MOV R0, UR5 ;  /* 0x0000000500007c02 */ /* 0x000fce0008000f00 */
.L_x_135:
[----:B-1----:R1:W2:Y:S02]  /*7a20*/  SYNCS.PHASECHK.TRANS64.TRYWAIT P0, [R0+URZ+0xb0], R2 ;  /* 0x0000b002000075a7 */ /* 0x0022a400080011ff */
[----:B--2---:R-:W-:Y:S05]  /*7a30*/  @!P0 NANOSLEEP.SYNCS 0x989680 ;  /* 0x009896800000895d */ /* 0x004fea0003900000 */
[----:B------:R-:W2:Y:S02]  /*7a40*/  @!P0 SYNCS.PHASECHK.TRANS64 P0, [R0+URZ+0xb0], R2 ;  /* 0x0000b002000085a7 */ /* 0x000ea400080010ff */
[----:B--2---:R-:W-:Y:S05]  /*7a50*/  @!P0 BRA `(.L_x_135) ;  /* 0xfffffffc00f08947 */ /* 0x004fea000383ffff */
[----:B------:R-:W-:Y:S05]  /*7a60*/  BRA `(.L_x_47) ;  /* 0xffffffb000107947 */ /* 0x000fea000383ffff */
.L_x_55:
[----:B-1----:R1:W2:Y:S02]  /*7a70*/  SYNCS.PHASECHK.TRANS64.TRYWAIT P1, [R0+URZ+0xa0], R2 ;  /* 0x0000a002000075a7 */ /* 0x0022a400080211ff */
[----:B--2---:R-:W-:Y:S05]  /*7a80*/  @!P1 NANOSLEEP.SYNCS 0x989680 ;  /* 0x009896800000995d */ /* 0x004fea0003900000 */
[----:B------:R-:W2:Y:S02]  /*7a90*/  @!P1 SYNCS.PHASECHK.TRANS64 P1, [R0+URZ+0xa0], R2 ;  /* 0x0000a002000095a7 */ /* 0x000ea400080210ff */
[----:B--2---:R-:W-:Y:S05]  /*7aa0*/  @!P1 BRA `(.L_x_55) ;  /* 0xfffffffc00f09947 */ /* 0x004fea000383ffff */
[----:B------:R-:W-:Y:S05]  /*7ab0*/  BRA `(.L_x_136) ;  /* 0xffffffb400807947 */ /* 0x000fea000383ffff */
.L_x_56:
[----:B------:R-:W-:-:S07]  /*7ac0*/  MOV R2, UR7 ;  /* 0x0000000700027c02 */ /* 0x000fce0008000f00 */
.L_x_137:
[----:B-1----:R1:W2:Y:S02]  /*7ad0*/  SYNCS.PHASECHK.TRANS64.TRYWAIT P0, [R2+URZ+0xe0], R0 ;  /* 0x0000e000020075a7 */ /* 0x0022a400080011ff */
[----:B--2---:R-:W-:Y:S05]  /*7ae0*/  @!P0 NANOSLEEP.SYNCS 0x989680 ;  /* 0x009896800000895d */ /* 0x004fea0003900000 */
[----:B------:R-:W2:Y:S02]  /*7af0*/  @!P0 SYNCS.PHASECHK.TRANS64 P0, [R2+URZ+0xe0], R0 ;  /* 0x0000e000020085a7 */ /* 0x000ea400080010ff */
[----:B--2---:R-:W-:Y:S05]  /*7b00*/  @!P0 BRA `(.L_x_137) ;  /* 0xfffffffc00f08947 */ /* 0x004fea000383ffff */
[----:B------:R-:W-:Y:S05]  /*7b10*/  BRA `(.L_x_138) ;  /* 0xffffffb400b87947 */ /* 0x000fea000383ffff */
.L_x_59:
[----:B------:R-:W-:Y:S07]  /*7b20*/  MOV R0, UR6 ;  /* 0x0000000600007c02 */ /* 0x000fee0008000f00 */
.L_x_139:
[----:B-1----:R1:W2:Y:S02]  /*7b30*/  SYNCS.PHASECHK.TRANS64.TRYWAIT P0, [R0+URZ], R2 ;  /* 0x00000002000075a7 */ /* 0x0022a400080011ff */
[----:B--2---:R-:W-:Y:S05]  /*7b40*/  @!P0 NANOSLEEP.SYNCS 0x989680 ;  /* 0x009896800000895d */ /* 0x004fea0003900000 */
[----:B------:R-:W2:Y:S02]  /*7b50*/  @!P0 SYNCS.PHASECHK.TRANS64 P0, [R0+URZ], R2 ;  /* 0x00000002000085a7 */ /* 0x000ea400080010ff */
[----:B--2---:R-:W-:Y:S05]  /*7b60*/  @!P0 BRA `(.L_x_139) ;  /* 0xfffffffc00f08947 */ /* 0x004fea000383ffff */
[----:B------:R-:W-:Y:S05]  /*7b70*/  BRA `(.L_x_58) ;  /* 0xffffffb400d47947 */ /* 0x000fea000383ffff */
.L_x_62:
[----:B------:R-:W-:-:S07]  /*7b80*/  MOV R0, UR6 ;  /* 0x0000000600007c02 */ /* 0x000fce0008000f00 */
.L_x_140:
[----:B--2---:R2:W4:Y:S02]  /*7b90*/  SYNCS.PHASECHK.TRANS64.TRYWAIT P0, [R0+URZ], R2 ;  /* 0x00000002000075a7 */ /* 0x00452400080011ff */
[----:B----4-:R-:W-:Y:S05]  /*7ba0*/  @!P0 NANOSLEEP.SYNCS 0x989680 ;  /* 0x009896800000895d */ /* 0x010fea0003900000 */
[----:B------:R-:W4:Y:S02]  /*7bb0*/  @!P0 SYNCS.PHASECHK.TRANS64 P0, [R0+URZ], R2 ;  /* 0x00000002000085a7 */ /* 0x000f2400080010ff */
[----:B----4-:R-:W-:Y:S05]  /*7bc0*/  @!P0 BRA `(.L_x_140) ;  /* 0xfffffffc00f08947 */ /* 0x010fea000383ffff */
[----:B------:R-:W-:Y:S05]  /*7bd0*/  BRA `(.L_x_141) ;  /* 0xffffffb800b07947 */ /* 0x000fea000383ffff */
.L_x_63:
[----:B------:R-:W-:-:S07]  /*7be0*/  MOV R0, UR6 ;  /* 0x0000000600007c02 */ /* 0x000fce0008000f00 */
.L_x_142:
[----:B-1----:R1:W2:Y:S02]  /*7bf0*/  SYNCS.PHASECHK.TRANS64.TRYWAIT P0, [R0+URZ], R3 ;  /* 0x00000003000075a7 */ /* 0x0022a400080011ff */
[----:B--2---:R-:W-:Y:S05]  /*7c00*/  @!P0 NANOSLEEP.SYNCS 0x989680 ;  /* 0x009896800000895d */ /* 0x004fea0003900000 */
[----:B------:R-:W2:Y:S02]  /*7c10*/  @!P0 SYNCS.PHASECHK.TRANS64 P0, [R0+URZ], R3 ;  /* 0x00000003000085a7 */ /* 0x000ea400080010ff */
[----:B--2---:R-:W-:Y:S05]  /*7c20*/  @!P0 BRA `(.L_x_142) ;  /* 0xfffffffc00f08947 */ /* 0x004fea000383ffff */
[----:B------:R-:W-:Y:S05]  /*7c30*/  BRA `(.L_x_143) ;  /* 0xffffffb800bc7947 */ /* 0x000fea000383ffff */
.L_x_64:
[----:B------:R-:W-:-:S07]  /*7c40*/  MOV R0, UR6 ;  /* 0x0000000600007c02 */ /* 0x000fce0008000f00 */
.L_x_144:
[----:B-1----:R1:W2:Y:S02]  /*7c50*/  SYNCS.PHASECHK.TRANS64.TRYWAIT P0, [R0+URZ], R3 ;  /* 0x00000003000075a7 */ /* 0x0022a400080011ff */
[----:B--2---:R-:W-:Y:S05]  /*7c60*/  @!P0 NANOSLEEP.SYNCS 0x989680 ;  /* 0x009896800000895d */ /* 0x004fea0003900000 */
[----:B------:R-:W2:Y:S02]  /*7c70*/  @!P0 SYNCS.PHASECHK.TRANS64 P0, [R0+URZ], R3 ;  /* 0x00000003000085a7 */ /* 0x000ea400080010ff */
[----:B--2---:R-:W-:Y:S05]  /*7c80*/  @!P0 BRA `(.L_x_144) ;  /* 0xfffffffc00f08947 */ /* 0x004fea000383ffff */
[----:B------:R-:W-:Y:S05]  /*7c90*/  BRA `(.L_x_145) ;  /* 0xffffffb800c87947 */ /* 0x000fea000383ffff */
.L_x_65:
[----:B-1----:R-:W-:-:S07]  /*7ca0*/  MOV R0, UR7 ;  /* 0x0000000700007c02 */ /* 0x002fce0008000f00 */
.L_x_146:
[----:B-1----:R1:W2:Y:S02]  /*7cb0*/  SYNCS.PHASECHK.TRANS64.TRYWAIT P0, [R0+URZ], R2 ;  /* 0x00000002000075a7 */ /* 0x0022a400080011ff */
[----:B--2---:R-:W-:Y:S05]  /*7cc0*/  @!P0 NANOSLEEP.SYNCS 0x989680 ;  /* 0x009896800000895d */ /* 0x004fea0003900000 */
[----:B------:R-:W2:Y:S02]  /*7cd0*/  @!P0 SYNCS.PHASECHK.TRANS64 P0, [R0+URZ], R2 ;  /* 0x00000002000085a7 */ /* 0x000ea400080010ff */
[----:B--2---:R-:W-:Y:S05]  /*7ce0*/  @!P0 BRA `(.L_x_146) ;  /* 0xfffffffc00f08947 */ /* 0x004fea000383ffff */
[----:B------:R-:W-:Y:S05]  /*7cf0*/  BRA `(.L_x_147) ;  /* 0xffffffb800d47947 */ /* 0x000fea000383ffff */
.L_x_70:
[----:B--2---:R2:W3:Y:S02]  /*7d00*/  SYNCS.PHASECHK.TRANS64.TRYWAIT P0, [R0+URZ+0xa0], R2 ;  /* 0x0000a002000075a7 */ /* 0x0044e400080011ff */
[----:B---3--:R-:W-:Y:S05]  /*7d10*/  @!P0 NANOSLEEP.SYNCS 0x989680 ;  /* 0x009896800000895d */ /* 0x008fea0003900000 */
[----:B------:R-:W3:Y:S02]  /*7d20*/  @!P0 SYNCS.PHASECHK.TRANS64 P0, [R0+URZ+0xa0], R2 ;  /* 0x0000a002000085a7 */ /* 0x000ee400080010ff */
[----:B---3--:R-:W-:Y:S05]  /*7d30*/  @!P0 BRA `(.L_x_70) ;  /* 0xfffffffc00f08947 */ /* 0x008fea000383ffff */
[----:B------:R-:W-:Y:S05]  /*7d40*/  BRA `(.L_x_148) ;  /* 0xffffffbc00d07947 */ /* 0x000fea000383ffff */
.L_x_73:
[----:B------:R-:W-:Y:S07]  /*7d50*/  MOV R0, UR7 ;  /* 0x0000000700007c02 */ /* 0x000fee0008000f00 */
.L_x_149:
[----:B--2---:R2:W3:Y:S02]  /*7d60*/  SYNCS.PHASECHK.TRANS64.TRYWAIT P0, [R0+URZ+0x98], R2 ;  /* 0x00009802000075a7 */ /* 0x0044e400080011ff */
[----:B---3--:R-:W-:Y:S05]  /*7d70*/  @!P0 NANOSLEEP.SYNCS 0x989680 ;  /* 0x009896800000895d */ /* 0x008fea0003900000 */
[----:B------:R-:W3:Y:S02]  /*7d80*/  @!P0 SYNCS.PHASECHK.TRANS64 P0, [R0+URZ+0x98], R2 ;  /* 0x00009802000085a7 */ /* 0x000ee400080010ff */
[----:B---3--:R-:W-:Y:S05]  /*7d90*/  @!P0 BRA `(.L_x_149) ;  /* 0xfffffffc00f08947 */ /* 0x008fea000383ffff */
[----:B------:R-:W-:Y:S05]  /*7da0*/  BRA `(.L_x_72) ;  /* 0xffffffc000b07947 */ /* 0x000fea000383ffff */
.L_x_76:
[----:B------:R-:W-:Y:S07]  /*7db0*/  MOV R0, UR15 ;  /* 0x0000000f00007c02 */ /* 0x000fee0008000f00 */
.L_x_150:
[----:B-1----:R1:W2:Y:S02]  /*7dc0*/  SYNCS.PHASECHK.TRANS64.TRYWAIT P0, [R0+URZ+0x78], R9 ;  /* 0x00007809000075a7 */ /* 0x0022a400080011ff */
[----:B--2---:R-:W-:Y:S05]  /*7dd0*/  @!P0 NANOSLEEP.SYNCS 0x989680 ;  /* 0x009896800000895d */ /* 0x004fea0003900000 */
[----:B------:R-:W2:Y:S02]  /*7de0*/  @!P0 SYNCS.PHASECHK.TRANS64 P0, [R0+URZ+0x78], R9 ;  /* 0x00007809000085a7 */ /* 0x000ea400080010ff */
[----:B--2---:R-:W-:Y:S05]  /*7df0*/  @!P0 BRA `(.L_x_150) ;  /* 0xfffffffc00f08947 */ /* 0x004fea000383ffff */
[----:B------:R-:W-:Y:S05]  /*7e00*/  BRA `(.L_x_151) ;  /* 0xffffffc400287947 */ /* 0x000fea000383ffff */
.L_x_77:
[----:B------:R-:W-:Y:S07]  /*7e10*/  MOV R0, UR13 ;  /* 0x0000000d00007c02 */ /* 0x000fee0008000f00 */
.L_x_152:
[----:B-1----:R1:W2:Y:S02]  /*7e20*/  SYNCS.PHASECHK.TRANS64.TRYWAIT P0, [R0+URZ+0x78], R14 ;  /* 0x0000780e000075a7 */ /* 0x0022a400080011ff */
[----:B--2---:R-:W-:Y:S05]  /*7e30*/  @!P0 NANOSLEEP.SYNCS 0x989680 ;  /* 0x009896800000895d */ /* 0x004fea0003900000 */
[----:B------:R-:W2:Y:S02]  /*7e40*/  @!P0 SYNCS.PHASECHK.TRANS64 P0, [R0+URZ+0x78], R14 ;  /* 0x0000780e000085a7 */ /* 0x000ea400080010ff */
[----:B--2---:R-:W-:Y:S05]  /*7e50*/  @!P0 BRA `(.L_x_152) ;  /* 0xfffffffc00f08947 */ /* 0x004fea000383ffff */
[----:B------:R-:W-:Y:S05]  /*7e60*/  BRA `(.L_x_153) ;  /* 0xffffffc400c87947 */ /* 0x000fea000383ffff */
.L_x_79:
[----:B------:R-:W-:-:S07]  /*7e70*/  MOV R0, UR4 ;  /* 0x0000000400007c02 */ /* 0x000fce0008000f00 */
.L_x_154:
[----:B-1----:R1:W3:Y:S02]  /*7e80*/  SYNCS.PHASECHK.TRANS64.TRYWAIT P0, [R0+URZ], R2 ;  /* 0x00000002000075a7 */ /* 0x0022e400080011ff */
[----:B---3--:R-:W-:Y:S05]  /*7e90*/  @!P0 NANOSLEEP.SYNCS 0x989680 ;  /* 0x009896800000895d */ /* 0x008fea0003900000 */
[----:B------:R-:W3:Y:S02]  /*7ea0*/  @!P0 SYNCS.PHASECHK.TRANS64 P0, [R0+URZ], R2 ;  /* 0x00000002000085a7 */ /* 0x000ee400080010ff */
[----:B---3--:R-:W-:Y:S05]  /*7eb0*/  @!P0 BRA `(.L_x_154) ;  /* 0xfffffffc00f08947 */ /* 0x008fea000383ffff */
[----:B------:R-:W-:Y:S05]  /*7ec0*/  BRA `(.L_x_155) ;  /* 0xffffffc800547947 */ /* 0x000fea000383ffff */
.L_x_80:
[----:B------:R-:W-:-:S07]  /*7ed0*/  MOV R0, UR4 ;  /* 0x0000000400007c02 */ /* 0x000fce0008000f00 */
.L_x_156:
[----:B-1----:R1:W3:Y:S02]  /*7ee0*/  SYNCS.PHASECHK.TRANS64.TRYWAIT P0, [R0+URZ], R2 ;  /* 0x00000002000075a7 */ /* 0x0022e400080011ff */
[----:B---3--:R-:W-:Y:S05]  /*7ef0*/  @!P0 NANOSLEEP.SYNCS 0x989680 ;  /* 0x009896800000895d */ /* 0x008fea0003900000 */
[----:B------:R-:W3:Y:S02]  /*7f00*/  @!P0 SYNCS.PHASECHK.TRANS64 P0, [R0+URZ], R2 ;  /* 0x00000002000085a7 */ /* 0x000ee400080010ff */
[----:B---3--:R-:W-:Y:S05]  /*7f10*/  @!P0 BRA `(.L_x_156) ;  /* 0xfffffffc00f08947 */ /* 0x008fea000383ffff */
[----:B------:R-:W-:Y:S05]  /*7f20*/  BRA `(.L_x_157) ;  /* 0xffffffc800607947 */ /* 0x000fea000383ffff */
.L_x_82:
[----:B--2---:R2:W4:Y:S02]  /*7f30*/  SYNCS.PHASECHK.TRANS64.TRYWAIT P0, [R0+URZ+0xa0], R2 ;  /* 0x0000a002000075a7 */ /* 0x00452400080011ff */
[----:B----4-:R-:W-:Y:S05]  /*7f40*/  @!P0 NANOSLEEP.SYNCS 0x989680 ;  /* 0x009896800000895d */ /* 0x010fea0003900000 */
[----:B------:R-:W4:Y:S02]  /*7f50*/  @!P0 SYNCS.PHASECHK.TRANS64 P0, [R0+URZ+0xa0], R2 ;  /* 0x0000a002000085a7 */ /* 0x000f2400080010ff */
[----:B----4-:R-:W-:Y:S05]  /*7f60*/  @!P0 BRA `(.L_x_82) ;  /* 0xfffffffc00f08947 */ /* 0x010fea000383ffff */
[----:B------:R-:W-:Y:S05]  /*7f70*/  BRA `(.L_x_158) ;  /* 0xffffffcc00447947 */ /* 0x000fea000383ffff */
.L_x_92:
[----:B-1----:R1:W3:Y:S02]  /*7f80*/  SYNCS.PHASECHK.TRANS64.TRYWAIT P1, [R0+URZ+0x60], R3 ;  /* 0x00006003000075a7 */ /* 0x0022e400080211ff */
[----:B---3--:R-:W-:Y:S05]  /*7f90*/  @!P1 NANOSLEEP.SYNCS 0x989680 ;  /* 0x009896800000995d */ /* 0x008fea0003900000 */
[----:B------:R-:W3:Y:S02]  /*7fa0*/  @!P1 SYNCS.PHASECHK.TRANS64 P1, [R0+URZ+0x60], R3 ;  /* 0x00006003000095a7 */ /* 0x000ee400080210ff */
[----:B---3--:R-:W-:Y:S05]  /*7fb0*/  @!P1 BRA `(.L_x_92) ;  /* 0xfffffffc00f09947 */ /* 0x008fea000383ffff */
[----:B------:R-:W-:Y:S05]  /*7fc0*/  BRA `(.L_x_91) ;  /* 0xffffffd800747947 */ /* 0x000fea000383ffff */
.L_x_94:
[----:B-1----:R1:W4:Y:S02]  /*7fd0*/  SYNCS.PHASECHK.TRANS64.TRYWAIT P0, [R73+URZ+0xc0], R2 ;  /* 0x0000c002490075a7 */ /* 0x00232400080011ff */
[----:B----4-:R-:W-:Y:S05]  /*7fe0*/  @!P0 NANOSLEEP.SYNCS 0x989680 ;  /* 0x009896800000895d */ /* 0x010fea0003900000 */
[----:B------:R-:W4:Y:S02]  /*7ff0*/  @!P0 SYNCS.PHASECHK.TRANS64 P0, [R73+URZ+0xc0], R2 ;  /* 0x0000c002490085a7 */ /* 0x000f2400080010ff */
[----:B----4-:R-:W-:Y:S05]  /*8000*/  @!P0 BRA `(.L_x_94) ;  /* 0xfffffffc00f08947 */ /* 0x010fea000383ffff */
[----:B------:R-:W-:Y:S05]  /*8010*/  BRA `(.L_x_93) ;  /* 0xffffffd800ac7947 */ /* 0x000fea000383ffff */
.L_x_105:
[----:B--2---:R2:W4:Y:S02]  /*8020*/  SYNCS.PHASECHK.TRANS64.TRYWAIT P0, [R2+URZ+0x60], R107 ;  /* 0x0000606b020075a7 */ /* 0x00452400080011ff */
[----:B----4-:R-:W-:Y:S05]  /*8030*/  @!P0 NANOSLEEP.SYNCS 0x989680 ;  /* 0x009896800000895d */ /* 0x010fea0003900000 */
[----:B------:R-:W4:Y:S02]  /*8040*/  @!P0 SYNCS.PHASECHK.TRANS64 P0, [R2+URZ+0x60], R107 ;  /* 0x0000606b020085a7 */ /* 0x000f2400080010ff */
[----:B----4-:R-:W-:Y:S05]  /*8050*/  @!P0 BRA `(.L_x_105) ;  /* 0xfffffffc00f08947 */ /* 0x010fea000383ffff */
[----:B------:R-:W-:Y:S05]  /*8060*/  BRA `(.L_x_104) ;  /* 0xffffffe400947947 */ /* 0x000fea000383ffff */
        .weak           $__internal_0_$__cuda_sm10x_tcgen05_guardrail_trap_col_being_dealloced_not_returned_by_alloc
        .type           $__internal_0_$__cuda_sm10x_tcgen05_guardrail_trap_col_being_dealloced_not_returned_by_alloc,@function
        .size           $__internal_0_$__cuda_sm10x_tcgen05_guardrail_trap_col_being_dealloced_not_returned_by_alloc,($__internal_1_$__cuda_sm10x_tcgen05_guardrail_trap_phase_invalid_during_alloc - $__internal_0_$__cuda_sm10x_tcgen05_guardrail_trap_col_being_dealloced_not_returned_by_alloc)
$__internal_0_$__cuda_sm10x_tcgen05_guardrail_trap_col_being_dealloced_not_returned_by_alloc:
[----:B------:R-:W-:Y:S05]  /*8070*/  BPT.TRAP 0x1 ;  /* 0x000000040000795c */ /* 0x000fea0000300000 */
[----:B------:R-:W-:-:S04]  /*8080*/  HFMA2 R3, -RZ, RZ, 0, 0 ;  /* 0x00000000ff037431 */ /* 0x000fc800000001ff */
[----:B------:R-:W-:Y:S05]  /*8090*/  RET.REL.NODEC R2 `(_ZN7cutlass13device_kernelINS_4gemm6kernel13GemmUniversalIN4cute5tupleIJiiiiEEENS1_10collective13CollectiveMmaINS1_35MainloopSm100TmaUmmaWarpSpecializedILi6ELi2ELi4ENS5_IJNS4_1CILi1EEESB_SB_EEEEENS5_IJNSA_ILi128EEENSA_ILi64EEESF_EEENS_10bfloat16_tENS5_IJlSB_lEEESH_SI_NS4_8TiledMMAINS4_8MMA_AtomIJNS4_20SM100_MMA_F16BF16_SSISH_SH_fLi128ELi64ELNS4_4UMMA5MajorE0ELSN_0ELNSM_7ScaleInE0ELSO_0EEEEEENS4_6LayoutISC_NS5_IJNSA_ILi0EEESS_SS_EEEEENS5_IJNS4_10UnderscoreESV_SV_EEEEENS4_13SM90_TMA_LOADENS4_14ComposedLayoutINS4_7SwizzleILi3ELi4ELi3EEENS4_18smem_ptr_flag_bitsILi16EEENSR_INS5_IJNSA_ILi8EEESF_EEENS5_IJSF_SB_EEEEEEEvNS4_8identityESY_S18_vS19_EENS_8epilogue10collective18CollectiveEpilogueINS1B_23Sm100TmaWarpSpecializedILi3ELi2ELi32ELb1ELb0EEEJSG_NS5_IJNSR_ISE_SB_EENSR_INSA_ILi32EEESB_EEEEESH_SI_SH_SI_NS1B_6fusion15FusionCallbacksIS1F_NS1K_17LinearCombinationISH_fSH_fLNS_15FloatRoundStyleE2EEESG_S1J_JEEENS4_5SM1004TMEM4LOAD26SM100_TMEM_LOAD_32dp32b32xESY_NSZ_INS10_ILi2ELi4ELi3EEES13_NSR_INS5_IJS14_S1H_EEENS5_IJS1H_SB_EEEEEEENS4_39AutoVectorizingCopyWithAssumedAlignmentILi128EEENS4_14SM90_TMA_STOREES1Y_S20_S20_EEEvvEEEEvNT_6ParamsE) ;  /* 0xffffff7c02d87950 */ /* 0x000fea0003c3ffff */
        .weak           $__internal_1_$__cuda_sm10x_tcgen05_guardrail_trap_phase_invalid_during_alloc
        .type           $__internal_1_$__cuda_sm10x_tcgen05_guardrail_trap_phase_invalid_during_alloc,@function
        .size           $__internal_1_$__cuda_sm10x_tcgen05_guardrail_trap_phase_invalid_during_alloc,($__internal_2_$__cuda_sm10x_tcgen05_guardrail_trap_unallocated_columns_being_dealloced - $__internal_1_$__cuda_sm10x_tcgen05_guardrail_trap_phase_invalid_during_alloc)
$__internal_1_$__cuda_sm10x_tcgen05_guardrail_trap_phase_invalid_during_alloc:
[----:B------:R-:W-:Y:S05]  /*80a0*/  BPT.TRAP 0x1 ;  /* 0x000000040000795c */ /* 0x000fea0000300000 */
[----:B------:R-:W-:-:S04]  /*80b0*/  MOV R3, 0x0 ;  /* 0x0000000000037802 */ /* 0x000fc80000000f00 */
[----:B------:R-:W-:Y:S05]  /*80c0*/  RET.REL.NODEC R2 `(_ZN7cutlass13device_kernelINS_4gemm6kernel13GemmUniversalIN4cute5tupleIJiiiiEEENS1_10collective13CollectiveMmaINS1_35MainloopSm100TmaUmmaWarpSpecializedILi6ELi2ELi4ENS5_IJNS4_1CILi1EEESB_SB_EEEEENS5_IJNSA_ILi128EEENSA_ILi64EEESF_EEENS_10bfloat16_tENS5_IJlSB_lEEESH_SI_NS4_8TiledMMAINS4_8MMA_AtomIJNS4_20SM100_MMA_F16BF16_SSISH_SH_fLi128ELi64ELNS4_4UMMA5MajorE0ELSN_0ELNSM_7ScaleInE0ELSO_0EEEEEENS4_6LayoutISC_NS5_IJNSA_ILi0EEESS_SS_EEEEENS5_IJNS4_10UnderscoreESV_SV_EEEEENS4_13SM90_TMA_LOADENS4_14ComposedLayoutINS4_7SwizzleILi3ELi4ELi3EEENS4_18smem_ptr_flag_bitsILi16EEENSR_INS5_IJNSA_ILi8EEESF_EEENS5_IJSF_SB_EEEEEEEvNS4_8identityESY_S18_vS19_EENS_8epilogue10collective18CollectiveEpilogueINS1B_23Sm100TmaWarpSpecializedILi3ELi2ELi32ELb1ELb0EEEJSG_NS5_IJNSR_ISE_SB_EENSR_INSA_ILi32EEESB_EEEEESH_SI_SH_SI_NS1B_6fusion15FusionCallbacksIS1F_NS1K_17LinearCombinationISH_fSH_fLNS_15FloatRoundStyleE2EEESG_S1J_JEEENS4_5SM1004TMEM4LOAD26SM100_TMEM_LOAD_32dp32b32xESY_NSZ_INS10_ILi2ELi4ELi3EEES13_NSR_INS5_IJS14_S1H_EEENS5_IJS1H_SB_EEEEEEENS4_39AutoVectorizingCopyWithAssumedAlignmentILi128EEENS4_14SM90_TMA_STOREES1Y_S20_S20_EEEvvEEEEvNT_6ParamsE) ;  /* 0xffffff7c02cc7950 */ /* 0x000fea0003c3ffff */
        .weak           $__internal_2_$__cuda_sm10x_tcgen05_guardrail_trap_unallocated_columns_being_dealloced
        .type           $__internal_2_$__cuda_sm10x_tcgen05_guardrail_trap_unallocated_columns_being_dealloced,@function
        .size           $__internal_2_$__cuda_sm10x_tcgen05_guardrail_trap_unallocated_columns_being_dealloced,(.L_x_160 - $__internal_2_$__cuda_sm10x_tcgen05_guardrail_trap_unallocated_columns_being_dealloced)
$__internal_2_$__cuda_sm10x_tcgen05_guardrail_trap_unallocated_columns_being_dealloced:
[----:B------:R-:W-:Y:S05]  /*80d0*/  BPT.TRAP 0x1 ;  /* 0x000000040000795c */ /* 0x000fea0000300000 */
[----:B------:R-:W-:-:S04]  /*80e0*/  HFMA2 R3, -RZ, RZ, 0, 0 ;  /* 0x00000000ff037431 */ /* 0x000fc800000001ff */
[----:B------:R-:W-:Y:S05]  /*80f0*/  RET.REL.NODEC R2 `(_ZN7cutlass13device_kernelINS_4gemm6kernel13GemmUniversalIN4cute5tupleIJiiiiEEENS1_10collective13CollectiveMmaINS1_35MainloopSm100TmaUmmaWarpSpecializedILi6ELi2ELi4ENS5_IJNS4_1CILi1EEESB_SB_EEEEENS5_IJNSA_ILi128EEENSA_ILi64EEESF_EEENS_10bfloat16_tENS5_IJlSB_lEEESH_SI_NS4_8TiledMMAINS4_8MMA_AtomIJNS4_20SM100_MMA_F16BF16_SSISH_SH_fLi128ELi64ELNS4_4UMMA5MajorE0ELSN_0ELNSM_7ScaleInE0ELSO_0EEEEEENS4_6LayoutISC_NS5_IJNSA_ILi0EEESS_SS_EEEEENS5_IJNS4_10UnderscoreESV_SV_EEEEENS4_13SM90_TMA_LOADENS4_14ComposedLayoutINS4_7SwizzleILi3ELi4ELi3EEENS4_18smem_ptr_flag_bitsILi16EEENSR_INS5_IJNSA_ILi8EEESF_EEENS5_IJSF_SB_EEEEEEEvNS4_8identityESY_S18_vS19_EENS_8epilogue10collective18CollectiveEpilogueINS1B_23Sm100TmaWarpSpecializedILi3ELi2ELi32ELb1ELb0EEEJSG_NS5_IJNSR_ISE_SB_EENSR_INSA_ILi32EEESB_EEEEESH_SI_SH_SI_NS1B_6fusion15FusionCallbacksIS1F_NS1K_17LinearCombinationISH_fSH_fLNS_15FloatRoundStyleE2EEESG_S1J_JEEENS4_5SM1004TMEM4LOAD26SM100_TMEM_LOAD_32dp32b32xESY_NSZ_INS10_ILi2ELi4ELi3EEES13_NSR_INS5_IJS14_S1H_EEENS5_IJS1H_SB_EEEEEEENS4_39AutoVectorizingCopyWithAssumedAlignmentILi128EEENS4_14SM90_TMA_STOREES1Y_S20_S20_EEEvvEEEEvNT_6ParamsE) ;  /* 0xffffff7c02c07950 */ /* 0x000fea0003c3ffff */
.L_x_159:
[----:B------:R-:W-:-:S00]  /*8100*/  BRA `(.L_x_159) ;  /* 0xfffffffc00fc7947 */ /* 0x000fc0000383ffff */
[----:B------:R-:W-:-:S00]  /*8110*/  NOP ;  /* 0x0000000000007918 */ /* 0x000fc00000000000 */
        /* <DEDUP_REMOVED lines=14> */
.L_x_160:


//--------------------- .nv.global.init           --------------------------
	.section	.nv.global.init,"aw",@progbits
.nv.global.init:
	.type		$str$27,@object
	.size		$str$27,($str$28 - $str$27)
$str$27:
        /*0000*/ 	.byte	0x28, 0x61, 0x64, 0x64, 0x72, 0x65, 0x73, 0x73, 0x20, 0x26, 0x20, 0x6d, 0x61, 0x73, 0x6b, 0x29
        /*0010*/ 	.byte	0x20, 0x3d, 0x3d, 0x20, 0x30, 0x00
	.type		$str$28,@object
	.size		$str$28,($str$26 - $str$28)
$str$28:
        /*0016*/ 	.byte	0x2f, 0x74, 0x6d, 0x70, 0x2f, 0x63, 0x75, 0x74, 0x6c, 0x61, 0x73, 0x73, 0x5f, 0x73, 0x77, 0x65
        /*0026*/ 	.byte	0x65, 0x70, 0x5f, 0x73, 0x72, 0x63, 0x2f, 0x69, 0x6e, 0x63, 0x6c, 0x75, 0x64, 0x65, 0x2f, 0x63
        /*0036*/ 	.byte	0x75, 0x74, 0x65, 0x2f, 0x70, 0x6f, 0x69, 0x6e, 0x74, 0x65, 0x72, 0x5f, 0x66, 0x6c, 0x61, 0x67
        /*0046*/ 	.byte	0x67, 0x65, 0x64, 0x2e, 0x68, 0x70, 0x70, 0x00
	.type		$str$26,@object
	.size		$str$26,($str$25 - $str$26)
$str$26:
        /*004e*/ 	.byte	0x2f, 0x74, 0x6d, 0x70, 0x2f, 0x63, 0x75, 0x74, 0x6c, 0x61, 0x73, 0x73, 0x5f, 0x73, 0x77, 0x65
        /*005e*/ 	.byte	0x65, 0x70, 0x5f, 0x73, 0x72, 0x63, 0x2f, 0x69, 0x6e, 0x63, 0x6c, 0x75, 0x64, 0x65, 0x2f, 0x63
        /*006e*/ 	.byte	0x75, 0x74, 0x65, 0x2f, 0x61, 0x74, 0x6f, 0x6d, 0x2f, 0x63, 0x6f, 0x70, 0x79, 0x5f, 0x74, 0x72
        /*007e*/ 	.byte	0x61, 0x69, 0x74, 0x73, 0x5f, 0x73, 0x6d, 0x31, 0x30, 0x30, 0x2e, 0x68, 0x70, 0x70, 0x00
	.type		$str$25,@object
	.size		$str$25,(__unnamed_1 - $str$25)
$str$25:
        /*008d*/ 	.byte	0x28, 0x28, 0x75, 0x69, 0x6e, 0x74, 0x33, 0x32, 0x5f, 0x74, 0x28, 0x74, 0x68, 0x72, 0x65, 0x61
        /*009d*/ 	.byte	0x64, 0x49, 0x64, 0x78, 0x2e, 0x78, 0x29, 0x20, 0x2f, 0x20, 0x33, 0x32, 0x29, 0x20, 0x25, 0x20
        /*00ad*/ 	.byte	0x34, 0x29, 0x20, 0x3d, 0x3d, 0x20, 0x28, 0x28, 0x28, 0x74, 0x6d, 0x65, 0x6d, 0x5f, 0x61, 0x64
        /*00bd*/ 	.byte	0x64, 0x72, 0x20, 0x3e, 0x3e, 0x20, 0x31, 0x36, 0x29, 0x20, 0x2f, 0x20, 0x33, 0x32, 0x29, 0x20
        /*00cd*/ 	.byte	0x25, 0x20, 0x34, 0x29, 0x00
	.type		__unnamed_1,@object
	.size		__unnamed_1,(__unnamed_2 - __unnamed_1)
__unnamed_1:
        /*00d2*/ 	.byte	0x61, 0x75, 0x74, 0x6f, 0x20, 0x63, 0x75, 0x74, 0x65, 0x3a, 0x3a, 0x61, 0x73, 0x5f, 0x70, 0x6f
        /* <DEDUP_REMOVED lines=24> */
        /*0262*/ 	.byte	0x34, 0x30, 0x39, 0x36, 0x3e, 0x3e, 0x3e, 0x3e, 0x5d, 0x00
	.type		__unnamed_2,@object
	.size		__unnamed_2,(.L_2 - __unnamed_2)
__unnamed_2:
        /* <DEDUP_REMOVED lines=42> */
        /*050c*/ 	.byte	0x3e, 0x3e, 0x5d, 0x00
.L_2:


//--------------------- .nv.shared._ZN7cutlass13device_kernelINS_4gemm6kernel13GemmUniversalIN4cute5tupleIJiiiiEEENS1_10collective13CollectiveMmaINS1_35MainloopSm100TmaUmmaWarpSpecializedILi6ELi2ELi4ENS5_IJNS4_1CILi1EEESB_SB_EEEEENS5_IJNSA_ILi128EEENSA_ILi64EEESF_EEENS_10bfloat16_tENS5_IJlSB_lEEESH_SI_NS4_8TiledMMAINS4_8MMA_AtomIJNS4_20SM100_MMA_F16BF16_SSISH_SH_fLi128ELi64ELNS4_4UMMA5MajorE0ELSN_0ELNSM_7ScaleInE0ELSO_0EEEEEENS4_6LayoutISC_NS5_IJNSA_ILi0EEESS_SS_EEEEENS5_IJNS4_10UnderscoreESV_SV_EEEEENS4_13SM90_TMA_LOADENS4_14ComposedLayoutINS4_7SwizzleILi3ELi4ELi3EEENS4_18smem_ptr_flag_bitsILi16EEENSR_INS5_IJNSA_ILi8EEESF_EEENS5_IJSF_SB_EEEEEEEvNS4_8identityESY_S18_vS19_EENS_8epilogue10collective18CollectiveEpilogueINS1B_23Sm100TmaWarpSpecializedILi3ELi2ELi32ELb1ELb0EEEJSG_NS5_IJNSR_ISE_SB_EENSR_INSA_ILi32EEESB_EEEEESH_SI_SH_SI_NS1B_6fusion15FusionCallbacksIS1F_NS1K_17LinearCombinationISH_fSH_fLNS_15FloatRoundStyleE2EEESG_S1J_JEEENS4_5SM1004TMEM4LOAD26SM100_TMEM_LOAD_32dp32b32xESY_NSZ_INS10_ILi2ELi4ELi3EEES13_NSR_INS5_IJS14_S1H_EEENS5_IJS1H_SB_EEEEEEENS4_39AutoVectorizingCopyWithAssumedAlignmentILi128EEENS4_14SM90_TMA_STOREES1Y_S20_S20_EEEvvEEEEvNT_6ParamsE --------------------------
	.section	.nv.shared._ZN7cutlass13device_kernelINS_4gemm6kernel13GemmUniversalIN4cute5tupleIJiiiiEEENS1_10collective13CollectiveMmaINS1_35MainloopSm100TmaUmmaWarpSpecializedILi6ELi2ELi4ENS5_IJNS4_1CILi1EEESB_SB_EEEEENS5_IJNSA_ILi128EEENSA_ILi64EEESF_EEENS_10bfloat16_tENS5_IJlSB_lEEESH_SI_NS4_8TiledMMAINS4_8MMA_AtomIJNS4_20SM100_MMA_F16BF16_SSISH_SH_fLi128ELi64ELNS4_4UMMA5MajorE0ELSN_0ELNSM_7ScaleInE0ELSO_0EEEEEENS4_6LayoutISC_NS5_IJNSA_ILi0EEESS_SS_EEEEENS5_IJNS4_10UnderscoreESV_SV_EEEEENS4_13SM90_TMA_LOADENS4_14ComposedLayoutINS4_7SwizzleILi3ELi4ELi3EEENS4_18smem_ptr_flag_bitsILi16EEENSR_INS5_IJNSA_ILi8EEESF_EEENS5_IJSF_SB_EEEEEEEvNS4_8identityESY_S18_vS19_EENS_8epilogue10collective18CollectiveEpilogueINS1B_23Sm100TmaWarpSpecializedILi3ELi2ELi32ELb1ELb0EEEJSG_NS5_IJNSR_ISE_SB_EENSR_INSA_ILi32EEESB_EEEEESH_SI_SH_SI_NS1B_6fusion15FusionCallbacksIS1F_NS1K_17LinearCombinationISH_fSH_fLNS_15FloatRoundStyleE2EEESG_S1J_JEEENS4_5SM1004TMEM4LOAD26SM100_TMEM_LOAD_32dp32b32xESY_NSZ_INS10_ILi2ELi4ELi3EEES13_NSR_INS5_IJS14_S1H_EEENS5_IJS1H_SB_EEEEEEENS4_39AutoVectorizingCopyWithAssumedAlignmentILi128EEENS4_14SM90_TMA_STOREES1Y_S20_S20_EEEvvEEEEvNT_6ParamsE,"aw",@nobits
	.sectionflags	@""
	.align	16
	.zero		1024


//--------------------- .nv.shared.reserved.0     --------------------------
	.section	.nv.shared.reserved.0,"aw",@nobits
	.weak		__nv_reservedSMEM_offset_0_alias
	.size		__nv_reservedSMEM_offset_0_alias, 0, 64
	.other		__nv_reservedSMEM_offset_0_alias,@"STO_CUDA_RESERVED_SHARED STV_DEFAULT"
__nv_reservedSMEM_offset_0_alias:
	.zero		0
.nv.shared.reserved.0:
	.zero		64
	.weak		__nv_reservedSMEM_tcgen05_partition
	.type		__nv_reservedSMEM_tcgen05_partition,@object
	.size		__nv_reservedSMEM_tcgen05_partition,(.L_0 - __nv_reservedSMEM_tcgen05_partition)
__nv_reservedSMEM_tcgen05_partition:
	.zero		32
.L_0:


//--------------------- .nv.global                --------------------------
	.section	.nv.global,"aw",@nobits
.nv.global:
	.type		_ZN40_INTERNAL_d21db722_4_k_cu_c4a6f62a_303654cute1_E,@object
	.size		_ZN40_INTERNAL_d21db722_4_k_cu_c4a6f62a_303654cute1_E,(_ZN40_INTERNAL_d21db722_4_k_cu_c4a6f62a_303654cuda3std3__45__cpo6cbeginE - _ZN40_INTERNAL_d21db722_4_k_cu_c4a6f62a_303654cute1_E)
_ZN40_INTERNAL_d21db722_4_k_cu_c4a6f62a_303654cute1_E:
	.zero		1
	.type		_ZN40_INTERNAL_d21db722_4_k_cu_c4a6f62a_303654cuda3std3__45__cpo6cbeginE,@object
	.size		_ZN40_INTERNAL_d21db722_4_k_cu_c4a6f62a_303654cuda3std3__45__cpo6cbeginE,(_ZN40_INTERNAL_d21db722_4_k_cu_c4a6f62a_303654cuda3std3__48in_placeE - _ZN40_INTERNAL_d21db722_4_k_cu_c4a6f62a_303654cuda3std3__45__cpo6cbeginE)
_ZN40_INTERNAL_d21db722_4_k_cu_c4a6f62a_303654cuda3std3__45__cpo6cbeginE:
	.zero		1
	.type		_ZN40_INTERNAL_d21db722_4_k_cu_c4a6f62a_303654cuda3std3__48in_placeE,@object
	.size		_ZN40_INTERNAL_d21db722_4_k_cu_c4a6f62a_303654cuda3std3__48in_placeE,(_ZN40_INTERNAL_d21db722_4_k_cu_c4a6f62a_303654cuda3std6ranges3__45__cpo9iter_moveE - _ZN40_INTERNAL_d21db722_4_k_cu_c4a6f62a_303654cuda3std3__48in_placeE)
_ZN40_INTERNAL_d21db722_4_k_cu_c4a6f62a_303654cuda3std3__48in_placeE:
	.zero		1
	.type		_ZN40_INTERNAL_d21db722_4_k_cu_c4a6f62a_303654cuda3std6ranges3__45__cpo9iter_moveE,@object
	.size		_ZN40_INTERNAL_d21db722_4_k_cu_c4a6f62a_303654cuda3std6ranges3__45__cpo9iter_moveE,(_ZN40_INTERNAL_d21db722_4_k_cu_c4a6f62a_303654cuda3std3__45__cpo5beginE - _ZN40_INTERNAL_d21db722_4_k_cu_c4a6f62a_303654cuda3std6ranges3__45__cpo9iter_moveE)
_ZN40_INTERNAL_d21db722_4_k_cu_c4a6f62a_303654cuda3std6ranges3__45__cpo9iter_moveE:
	.zero		1
	.type		_ZN40_INTERNAL_d21db722_4_k_cu_c4a6f62a_303654cuda3std3__45__cpo5beginE,@object
	.size		_ZN40_INTERNAL_d21db722_4_k_cu_c4a6f62a_303654cuda3std3__45__cpo5beginE,(_ZN40_INTERNAL_d21db722_4_k_cu_c4a6f62a_303654cuda3std3__442_GLOBAL__N__d21db722_4_k_cu_c4a6f62a_303656ignoreE - _ZN40_INTERNAL_d21db722_4_k_cu_c4a6f62a_303654cuda3std3__45__cpo5beginE)
_ZN40_INTERNAL_d21db722_4_k_cu_c4a6f62a_303654cuda3std3__45__cpo5beginE:
	.zero		1
	.type		_ZN40_INTERNAL_d21db722_4_k_cu_c4a6f62a_303654cuda3std3__442_GLOBAL__N__d21db722_4_k_cu_c4a6f62a_303656ignoreE,@object
	.size		_ZN40_INTERNAL_d21db722_4_k_cu_c4a6f62a_303654cuda3std3__442_GLOBAL__N__d21db722_4_k_cu_c4a6f62a_303656ignoreE,(_ZN40_INTERNAL_d21db722_4_k_cu_c4a6f62a_303654cute7productE - _ZN40_INTERNAL_d21db722_4_k_cu_c4a6f62a_303654cuda3std3__442_GLOBAL__N__d21db722_4_k_cu_c4a6f62a_303656ignoreE)
_ZN40_INTERNAL_d21db722_4_k_cu_c4a6f62a_303654cuda3std3__442_GLOBAL__N__d21db722_4_k_cu_c4a6f62a_303656ignoreE:
	.zero		1
	.type		_ZN40_INTERNAL_d21db722_4_k_cu_c4a6f62a_303654cute7productE,@object
	.size		_ZN40_INTERNAL_d21db722_4_k_cu_c4a6f62a_303654cute7productE,(_ZN40_INTERNAL_d21db722_4_k_cu_c4a6f62a_303654cuda3std3__45__cpo3endE - _ZN40_INTERNAL_d21db722_4_k_cu_c4a6f62a_303654cute7productE)
_ZN40_INTERNAL_d21db722_4_k_cu_c4a6f62a_303654cute7productE:
	.zero		1
	.type		_ZN40_INTERNAL_d21db722_4_k_cu_c4a6f62a_303654cuda3std3__45__cpo3endE,@object
	.size		_ZN40_INTERNAL_d21db722_4_k_cu_c4a6f62a_303654cuda3std3__45__cpo3endE,(_ZN40_INTERNAL_d21db722_4_k_cu_c4a6f62a_303654cuda3std3__419piecewise_constructE - _ZN40_INTERNAL_d21db722_4_k_cu_c4a6f62a_303654cuda3std3__45__cpo3endE)
_ZN40_INTERNAL_d21db722_4_k_cu_c4a6f62a_303654cuda3std3__45__cpo3endE:
	.zero		1
	.type		_ZN40_INTERNAL_d21db722_4_k_cu_c4a6f62a_303654cuda3std3__419piecewise_constructE,@object
	.size		_ZN40_INTERNAL_d21db722_4_k_cu_c4a6f62a_303654cuda3std3__419piecewise_constructE,(_ZN40_INTERNAL_d21db722_4_k_cu_c4a6f62a_303654cuda3std3__45__cpo4cendE - _ZN40_INTERNAL_d21db722_4_k_cu_c4a6f62a_303654cuda3std3__419piecewise_constructE)
_ZN40_INTERNAL_d21db722_4_k_cu_c4a6f62a_303654cuda3std3__419piecewise_constructE:
	.zero		1
	.type		_ZN40_INTERNAL_d21db722_4_k_cu_c4a6f62a_303654cuda3std3__45__cpo4cendE,@object
	.size		_ZN40_INTERNAL_d21db722_4_k_cu_c4a6f62a_303654cuda3std3__45__cpo4cendE,(_ZN40_INTERNAL_d21db722_4_k_cu_c4a6f62a_303654cuda3std6ranges3__45__cpo4swapE - _ZN40_INTERNAL_d21db722_4_k_cu_c4a6f62a_303654cuda3std3__45__cpo4cendE)
_ZN40_INTERNAL_d21db722_4_k_cu_c4a6f62a_303654cuda3std3__45__cpo4cendE:
	.zero		1
	.type		_ZN40_INTERNAL_d21db722_4_k_cu_c4a6f62a_303654cuda3std6ranges3__45__cpo4swapE,@object
	.size		_ZN40_INTERNAL_d21db722_4_k_cu_c4a6f62a_303654cuda3std6ranges3__45__cpo4swapE,(.L_10 - _ZN40_INTERNAL_d21db722_4_k_cu_c4a6f62a_303654cuda3std6ranges3__45__cpo4swapE)
_ZN40_INTERNAL_d21db722_4_k_cu_c4a6f62a_303654cuda3std6ranges3__45__cpo4swapE:
	.zero		1
.L_10:


//--------------------- .nv.constant0._ZN7cutlass13device_kernelINS_4gemm6kernel13GemmUniversalIN4cute5tupleIJiiiiEEENS1_10collective13CollectiveMmaINS1_35MainloopSm100TmaUmmaWarpSpecializedILi6ELi2ELi4ENS5_IJNS4_1CILi1EEESB_SB_EEEEENS5_IJNSA_ILi128EEENSA_ILi64EEESF_EEENS_10bfloat16_tENS5_IJlSB_lEEESH_SI_NS4_8TiledMMAINS4_8MMA_AtomIJNS4_20SM100_MMA_F16BF16_SSISH_SH_fLi128ELi64ELNS4_4UMMA5MajorE0ELSN_0ELNSM_7ScaleInE0ELSO_0EEEEEENS4_6LayoutISC_NS5_IJNSA_ILi0EEESS_SS_EEEEENS5_IJNS4_10UnderscoreESV_SV_EEEEENS4_13SM90_TMA_LOADENS4_14ComposedLayoutINS4_7SwizzleILi3ELi4ELi3EEENS4_18smem_ptr_flag_bitsILi16EEENSR_INS5_IJNSA_ILi8EEESF_EEENS5_IJSF_SB_EEEEEEEvNS4_8identityESY_S18_vS19_EENS_8epilogue10collective18CollectiveEpilogueINS1B_23Sm100TmaWarpSpecializedILi3ELi2ELi32ELb1ELb0EEEJSG_NS5_IJNSR_ISE_SB_EENSR_INSA_ILi32EEESB_EEEEESH_SI_SH_SI_NS1B_6fusion15FusionCallbacksIS1F_NS1K_17LinearCombinationISH_fSH_fLNS_15FloatRoundStyleE2EEESG_S1J_JEEENS4_5SM1004TMEM4LOAD26SM100_TMEM_LOAD_32dp32b32xESY_NSZ_INS10_ILi2ELi4ELi3EEES13_NSR_INS5_IJS14_S1H_EEENS5_IJS1H_SB_EEEEEEENS4_39AutoVectorizingCopyWithAssumedAlignmentILi128EEENS4_14SM90_TMA_STOREES1Y_S20_S20_EEEvvEEEEvNT_6ParamsE --------------------------
	.section	.nv.constant0._ZN7cutlass13device_kernelINS_4gemm6kernel13GemmUniversalIN4cute5tupleIJiiiiEEENS1_10collective13CollectiveMmaINS1_35MainloopSm100TmaUmmaWarpSpecializedILi6ELi2ELi4ENS5_IJNS4_1CILi1EEESB_SB_EEEEENS5_IJNSA_ILi128EEENSA_ILi64EEESF_EEENS_10bfloat16_tENS5_IJlSB_lEEESH_SI_NS4_8TiledMMAINS4_8MMA_AtomIJNS4_20SM100_MMA_F16BF16_SSISH_SH_fLi128ELi64ELNS4_4UMMA5MajorE0ELSN_0ELNSM_7ScaleInE0ELSO_0EEEEEENS4_6LayoutISC_NS5_IJNSA_ILi0EEESS_SS_EEEEENS5_IJNS4_10UnderscoreESV_SV_EEEEENS4_13SM90_TMA_LOADENS4_14ComposedLayoutINS4_7SwizzleILi3ELi4ELi3EEENS4_18smem_ptr_flag_bitsILi16EEENSR_INS5_IJNSA_ILi8EEESF_EEENS5_IJSF_SB_EEEEEEEvNS4_8identityESY_S18_vS19_EENS_8epilogue10collective18CollectiveEpilogueINS1B_23Sm100TmaWarpSpecializedILi3ELi2ELi32ELb1ELb0EEEJSG_NS5_IJNSR_ISE_SB_EENSR_INSA_ILi32EEESB_EEEEESH_SI_SH_SI_NS1B_6fusion15FusionCallbacksIS1F_NS1K_17LinearCombinationISH_fSH_fLNS_15FloatRoundStyleE2EEESG_S1J_JEEENS4_5SM1004TMEM4LOAD26SM100_TMEM_LOAD_32dp32b32xESY_NSZ_INS10_ILi2ELi4ELi3EEES13_NSR_INS5_IJS14_S1H_EEENS5_IJS1H_SB_EEEEEEENS4_39AutoVectorizingCopyWithAssumedAlignmentILi128EEENS4_14SM90_TMA_STOREES1Y_S20_S20_EEEvvEEEEvNT_6ParamsE,"a",@progbits
	.sectionflags	@""
	.align	4
.nv.constant0._ZN7cutlass13device_kernelINS_4gemm6kernel13GemmUniversalIN4cute5tupleIJiiiiEEENS1_10collective13CollectiveMmaINS1_35MainloopSm100TmaUmmaWarpSpecializedILi6ELi2ELi4ENS5_IJNS4_1CILi1EEESB_SB_EEEEENS5_IJNSA_ILi128EEENSA_ILi64EEESF_EEENS_10bfloat16_tENS5_IJlSB_lEEESH_SI_NS4_8TiledMMAINS4_8MMA_AtomIJNS4_20SM100_MMA_F16BF16_SSISH_SH_fLi128ELi64ELNS4_4UMMA5MajorE0ELSN_0ELNSM_7ScaleInE0ELSO_0EEEEEENS4_6LayoutISC_NS5_IJNSA_ILi0EEESS_SS_EEEEENS5_IJNS4_10UnderscoreESV_SV_EEEEENS4_13SM90_TMA_LOADENS4_14ComposedLayoutINS4_7SwizzleILi3ELi4ELi3EEENS4_18smem_ptr_flag_bitsILi16EEENSR_INS5_IJNSA_ILi8EEESF_EEENS5_IJSF_SB_EEEEEEEvNS4_8identityESY_S18_vS19_EENS_8epilogue10collective18CollectiveEpilogueINS1B_23Sm100TmaWarpSpecializedILi3ELi2ELi32ELb1ELb0EEEJSG_NS5_IJNSR_ISE_SB_EENSR_INSA_ILi32EEESB_EEEEESH_SI_SH_SI_NS1B_6fusion15FusionCallbacksIS1F_NS1K_17LinearCombinationISH_fSH_fLNS_15FloatRoundStyleE2EEESG_S1J_JEEENS4_5SM1004TMEM4LOAD26SM100_TMEM_LOAD_32dp32b32xESY_NSZ_INS10_ILi2ELi4ELi3EEES13_NSR_INS5_IJS14_S1H_EEENS5_IJS1H_SB_EEEEEEENS4_39AutoVectorizingCopyWithAssumedAlignmentILi128EEENS4_14SM90_TMA_STOREES1Y_S20_S20_EEEvvEEEEvNT_6ParamsE:
	.zero		2944


//--------------------- SYMBOLS --------------------------

	.type		.nv.reservedSmem.offset0,@object
	.size		.nv.reservedSmem.offset0,0x4
	.type		.nv.reservedSmem.cap,@object
	.size		.nv.reservedSmem.cap,0x4
	.type		__assertfail,@function
